	.target	sm_90a

	.elftype	@"ET_EXEC"


//--------------------- .note.nv.tkinfo           --------------------------
	.section	.note.nv.tkinfo,"",@"SHT_NOTE"
	.sectionflags	@"SHF_NOTE_NV_TKINFO"
	.tkinfo
        /*0018*/ 	.word	0x00000002
        /*0030*/ 	.string	""
        /*0030*/ 	.string	"ptxas"
        /*0030*/ 	.string	"Cuda compilation tools, release 13.0, V13.0.88"
        /*0030*/ 	.string	"Build cuda_13.0.r13.0/compiler.36424714_0"
        /*0030*/ 	.string	"-arch sm_90a -m 64 "



//--------------------- .note.nv.cuinfo           --------------------------
	.section	.note.nv.cuinfo,"",@"SHT_NOTE"
	.sectionflags	@"SHF_NOTE_NV_CUINFO"
        /*0018*/ 	.short	0x0002
        /*001a*/ 	.short	0x005a
        /*001c*/ 	.short	0x0082
	.zero		2


//--------------------- .nv.info                  --------------------------
	.section	.nv.info,"",@"SHT_CUDA_INFO"
	.align	4


	//----- nvinfo : EIATTR_REGCOUNT
	.align		4
        /*0000*/ 	.byte	0x04, 0x2f
        /*0002*/ 	.short	(.L_15 - .L_14)
	.align		4
.L_14:
        /*0004*/ 	.word	index@(_ZN7cutlass13device_kernelINS_4gemm6kernel13GemmUniversalIN4cute5tupleIJiiiiEEENS1_10collective13CollectiveMmaINS1_34MainloopSm90TmaGmmaWarpSpecializedILi5ENS5_IJNS4_1CILi1EEESB_SB_EEENS1_35KernelTmaWarpSpecializedCooperativeEEENS5_IJNSA_ILi128EEESF_NSA_ILi64EEEEEENS_10bfloat16_tENS5_IJlSB_lEEESI_SJ_NS4_8TiledMMAINS4_8MMA_AtomIJNS4_4SM904GMMA28MMA_64x128x16_F32BF16BF16_SSILNSN_5MajorE0ELSP_0ELNSN_7ScaleInE1ELSQ_1EEEEEENS4_6LayoutINS5_IJNSA_ILi2EEESB_SB_EEENS5_IJSB_NSA_ILi0EEESW_EEEEENS5_IJNS4_10UnderscoreESZ_SZ_EEEEENS4_13SM90_TMA_LOADENS4_14ComposedLayoutINS4_7SwizzleILi3ELi4ELi3EEENS4_18smem_ptr_flag_bitsILi16EEENST_INS5_IJNSA_ILi8EEESG_EEENS5_IJSG_SB_EEEEEEEvNS4_8identityES12_S1C_vS1D_EENS_8epilogue10collective6detail29Sm90TmaWarpSpecializedAdapterINS1G_15DefaultEpilogueISI_SJ_SJ_NS1F_6thread17LinearCombinationISI_Li1EffLNS1K_9ScaleType4KindE0ELNS_15FloatRoundStyleE2ESI_EENS1_15EpilogueDefaultEEEEEvvEEEEvNT_6ParamsE)
        /*0008*/ 	.word	0x000000a8


	//----- nvinfo : EIATTR_FRAME_SIZE
	.align		4
.L_15:
        /*000c*/ 	.byte	0x04, 0x11
        /*000e*/ 	.short	(.L_17 - .L_16)
	.align		4
.L_16:
        /*0010*/ 	.word	index@(_ZN7cutlass13device_kernelINS_4gemm6kernel13GemmUniversalIN4cute5tupleIJiiiiEEENS1_10collective13CollectiveMmaINS1_34MainloopSm90TmaGmmaWarpSpecializedILi5ENS5_IJNS4_1CILi1EEESB_SB_EEENS1_35KernelTmaWarpSpecializedCooperativeEEENS5_IJNSA_ILi128EEESF_NSA_ILi64EEEEEENS_10bfloat16_tENS5_IJlSB_lEEESI_SJ_NS4_8TiledMMAINS4_8MMA_AtomIJNS4_4SM904GMMA28MMA_64x128x16_F32BF16BF16_SSILNSN_5MajorE0ELSP_0ELNSN_7ScaleInE1ELSQ_1EEEEEENS4_6LayoutINS5_IJNSA_ILi2EEESB_SB_EEENS5_IJSB_NSA_ILi0EEESW_EEEEENS5_IJNS4_10UnderscoreESZ_SZ_EEEEENS4_13SM90_TMA_LOADENS4_14ComposedLayoutINS4_7SwizzleILi3ELi4ELi3EEENS4_18smem_ptr_flag_bitsILi16EEENST_INS5_IJNSA_ILi8EEESG_EEENS5_IJSG_SB_EEEEEEEvNS4_8identityES12_S1C_vS1D_EENS_8epilogue10collective6detail29Sm90TmaWarpSpecializedAdapterINS1G_15DefaultEpilogueISI_SJ_SJ_NS1F_6thread17LinearCombinationISI_Li1EffLNS1K_9ScaleType4KindE0ELNS_15FloatRoundStyleE2ESI_EENS1_15EpilogueDefaultEEEEEvvEEEEvNT_6ParamsE)
        /*0014*/ 	.word	0x00000000


	//----- nvinfo : EIATTR_MIN_STACK_SIZE
	.align		4
.L_17:
        /*0018*/ 	.byte	0x04, 0x12
        /*001a*/ 	.short	(.L_19 - .L_18)
	.align		4
.L_18:
        /*001c*/ 	.word	index@(_ZN7cutlass13device_kernelINS_4gemm6kernel13GemmUniversalIN4cute5tupleIJiiiiEEENS1_10collective13CollectiveMmaINS1_34MainloopSm90TmaGmmaWarpSpecializedILi5ENS5_IJNS4_1CILi1EEESB_SB_EEENS1_35KernelTmaWarpSpecializedCooperativeEEENS5_IJNSA_ILi128EEESF_NSA_ILi64EEEEEENS_10bfloat16_tENS5_IJlSB_lEEESI_SJ_NS4_8TiledMMAINS4_8MMA_AtomIJNS4_4SM904GMMA28MMA_64x128x16_F32BF16BF16_SSILNSN_5MajorE0ELSP_0ELNSN_7ScaleInE1ELSQ_1EEEEEENS4_6LayoutINS5_IJNSA_ILi2EEESB_SB_EEENS5_IJSB_NSA_ILi0EEESW_EEEEENS5_IJNS4_10UnderscoreESZ_SZ_EEEEENS4_13SM90_TMA_LOADENS4_14ComposedLayoutINS4_7SwizzleILi3ELi4ELi3EEENS4_18smem_ptr_flag_bitsILi16EEENST_INS5_IJNSA_ILi8EEESG_EEENS5_IJSG_SB_EEEEEEEvNS4_8identityES12_S1C_vS1D_EENS_8epilogue10collective6detail29Sm90TmaWarpSpecializedAdapterINS1G_15DefaultEpilogueISI_SJ_SJ_NS1F_6thread17LinearCombinationISI_Li1EffLNS1K_9ScaleType4KindE0ELNS_15FloatRoundStyleE2ESI_EENS1_15EpilogueDefaultEEEEEvvEEEEvNT_6ParamsE)
        /*0020*/ 	.word	0x00000000
.L_19:


//--------------------- .nv.compat                --------------------------
	.section	.nv.compat,"",@"SHT_CUDA_COMPAT_INFO"
	.align	4
        /*0000*/ 	.byte	0x02, 0x09, 0x01, 0x00, 0x02, 0x02, 0x04, 0x00, 0x02, 0x05, 0x05, 0x00, 0x03, 0x07, 0x01, 0x01
        /*0010*/ 	.byte	0x02, 0x03, 0x01, 0x00, 0x02, 0x06, 0x01, 0x00, 0x04, 0x0b, 0x08, 0x00, 0x00, 0x00, 0x00, 0x00
        /*0020*/ 	.byte	0x00, 0x00, 0x00, 0x00


//--------------------- .nv.info._ZN7cutlass13device_kernelINS_4gemm6kernel13GemmUniversalIN4cute5tupleIJiiiiEEENS1_10collective13CollectiveMmaINS1_34MainloopSm90TmaGmmaWarpSpecializedILi5ENS5_IJNS4_1CILi1EEESB_SB_EEENS1_35KernelTmaWarpSpecializedCooperativeEEENS5_IJNSA_ILi128EEESF_NSA_ILi64EEEEEENS_10bfloat16_tENS5_IJlSB_lEEESI_SJ_NS4_8TiledMMAINS4_8MMA_AtomIJNS4_4SM904GMMA28MMA_64x128x16_F32BF16BF16_SSILNSN_5MajorE0ELSP_0ELNSN_7ScaleInE1ELSQ_1EEEEEENS4_6LayoutINS5_IJNSA_ILi2EEESB_SB_EEENS5_IJSB_NSA_ILi0EEESW_EEEEENS5_IJNS4_10UnderscoreESZ_SZ_EEEEENS4_13SM90_TMA_LOADENS4_14ComposedLayoutINS4_7SwizzleILi3ELi4ELi3EEENS4_18smem_ptr_flag_bitsILi16EEENST_INS5_IJNSA_ILi8EEESG_EEENS5_IJSG_SB_EEEEEEEvNS4_8identityES12_S1C_vS1D_EENS_8epilogue10collective6detail29Sm90TmaWarpSpecializedAdapterINS1G_15DefaultEpilogueISI_SJ_SJ_NS1F_6thread17LinearCombinationISI_Li1EffLNS1K_9ScaleType4KindE0ELNS_15FloatRoundStyleE2ESI_EENS1_15EpilogueDefaultEEEEEvvEEEEvNT_6ParamsE --------------------------
	.section	.nv.info._ZN7cutlass13device_kernelINS_4gemm6kernel13GemmUniversalIN4cute5tupleIJiiiiEEENS1_10collective13CollectiveMmaINS1_34MainloopSm90TmaGmmaWarpSpecializedILi5ENS5_IJNS4_1CILi1EEESB_SB_EEENS1_35KernelTmaWarpSpecializedCooperativeEEENS5_IJNSA_ILi128EEESF_NSA_ILi64EEEEEENS_10bfloat16_tENS5_IJlSB_lEEESI_SJ_NS4_8TiledMMAINS4_8MMA_AtomIJNS4_4SM904GMMA28MMA_64x128x16_F32BF16BF16_SSILNSN_5MajorE0ELSP_0ELNSN_7ScaleInE1ELSQ_1EEEEEENS4_6LayoutINS5_IJNSA_ILi2EEESB_SB_EEENS5_IJSB_NSA_ILi0EEESW_EEEEENS5_IJNS4_10UnderscoreESZ_SZ_EEEEENS4_13SM90_TMA_LOADENS4_14ComposedLayoutINS4_7SwizzleILi3ELi4ELi3EEENS4_18smem_ptr_flag_bitsILi16EEENST_INS5_IJNSA_ILi8EEESG_EEENS5_IJSG_SB_EEEEEEEvNS4_8identityES12_S1C_vS1D_EENS_8epilogue10collective6detail29Sm90TmaWarpSpecializedAdapterINS1G_15DefaultEpilogueISI_SJ_SJ_NS1F_6thread17LinearCombinationISI_Li1EffLNS1K_9ScaleType4KindE0ELNS_15FloatRoundStyleE2ESI_EENS1_15EpilogueDefaultEEEEEvvEEEEvNT_6ParamsE,"",@"SHT_CUDA_INFO"
	.sectionflags	@""
	.align	4


	//----- nvinfo : EIATTR_CUDA_API_VERSION
	.align		4
        /*0000*/ 	.byte	0x04, 0x37
        /*0002*/ 	.short	(.L_21 - .L_20)
.L_20:
        /*0004*/ 	.word	0x00000082


	//----- nvinfo : EIATTR_KPARAM_INFO
	.align		4
.L_21:
        /*0008*/ 	.byte	0x04, 0x17
        /*000a*/ 	.short	(.L_23 - .L_22)
.L_22:
        /*000c*/ 	.word	0x00000000
        /*0010*/ 	.short	0x0000
        /*0012*/ 	.short	0x0070
        /*0014*/ 	.byte	0x00, 0xf0, 0x01, 0x10


	//----- nvinfo : EIATTR_SPARSE_MMA_MASK
	.align		4
.L_23:
        /*0018*/ 	.byte	0x03, 0x50
        /*001a*/ 	.short	0x0000


	//----- nvinfo : EIATTR_MAXREG_COUNT
	.align		4
        /*001c*/ 	.byte	0x03, 0x1b
        /*001e*/ 	.short	0x00a8


	//----- nvinfo : EIATTR_NUM_BARRIERS
	.align		4
        /*0020*/ 	.byte	0x02, 0x4c
        /*0022*/ 	.byte	0x01
	.zero		1


	//----- nvinfo : EIATTR_EXTERNS
	.align		4
        /*0024*/ 	.byte	0x04, 0x0f
        /*0026*/ 	.short	(.L_25 - .L_24)


	//   ....[0]....
	.align		4
.L_24:
        /*0028*/ 	.word	index@(__assertfail)


	//----- nvinfo : EIATTR_MERCURY_ISA_VERSION
	.align		4
.L_25:
        /*002c*/ 	.byte	0x03, 0x5f
        /*002e*/ 	.short	0x0101


	//----- nvinfo : EIATTR_INT_WARP_WIDE_INSTR_OFFSETS
	.align		4
        /*0030*/ 	.byte	0x04, 0x31
        /*0032*/ 	.short	(.L_27 - .L_26)


	//   ....[0]....
.L_26:
        /*0034*/ 	.word	0x00000410


	//   ....[1]....
        /*0038*/ 	.word	0x00000420


	//   ....[2]....
        /*003c*/ 	.word	0x000004e0


	//----- nvinfo : EIATTR_COOP_GROUP_MASK_REGIDS
	.align		4
.L_27:
        /*0040*/ 	.byte	0x04, 0x29
        /*0042*/ 	.short	(.L_29 - .L_28)


	//   ....[0]....
.L_28:
        /*0044*/ 	.word	0xffffffff


	//   ....[1]....
        /*0048*/ 	.word	0xffffffff


	//   ....[2]....
        /*004c*/ 	.word	0xffffffff


	//   ....[3]....
        /*0050*/ 	.word	0xffffffff


	//   ....[4]....
        /*0054*/ 	.word	0xffffffff


	//----- nvinfo : EIATTR_COOP_GROUP_INSTR_OFFSETS
	.align		4
.L_29:
        /*0058*/ 	.byte	0x04, 0x28
        /*005a*/ 	.short	(.L_31 - .L_30)


	//   ....[0]....
.L_30:
        /*005c*/ 	.word	0x00000060


	//   ....[1]....
        /*0060*/ 	.word	0x00000070


	//   ....[2]....
        /*0064*/ 	.word	0x00000130


	//   ....[3]....
        /*0068*/ 	.word	0x000002e0


	//   ....[4]....
        /*006c*/ 	.word	0x000011e0


	//----- nvinfo : EIATTR_REG_RECONFIG
	.align		4
.L_31:
        /*0070*/ 	.byte	0x01, 0x54
	.zero		2


	//----- nvinfo : EIATTR_SYSCALL_OFFSETS
	.align		4
        /*0074*/ 	.byte	0x04, 0x46
        /*0076*/ 	.short	(.L_33 - .L_32)


	//   ....[0]....
.L_32:
        /*0078*/ 	.word	0x000013d0


	//----- nvinfo : EIATTR_MBARRIER_INSTR_OFFSETS
	.align		4
.L_33:
        /*007c*/ 	.byte	0x04, 0x39
        /*007e*/ 	.short	(.L_35 - .L_34)


	//   ....[0]....
.L_34:
        /*0080*/ 	.word	0x00000230
        /*0084*/ 	.word	0x000000ff
        /*0088*/ 	.word	0x00000000
        /*008c*/ 	.short	0x0100
        /*008e*/ 	.byte	0x08
	.zero		1


	//   ....[1]....
        /*0090*/ 	.word	0x00000240
        /*0094*/ 	.word	0x000000ff
        /*0098*/ 	.word	0x00000028
        /*009c*/ 	.short	0x0100
        /*009e*/ 	.byte	0x08
	.zero		1


	//   ....[2]....
        /*00a0*/ 	.word	0x00000250
        /*00a4*/ 	.word	0x000000ff
        /*00a8*/ 	.word	0x00000008
        /*00ac*/ 	.short	0x0100
        /*00ae*/ 	.byte	0x08
	.zero		1


	//   ....[3]....
        /*00b0*/ 	.word	0x00000260
        /*00b4*/ 	.word	0x000000ff
        /*00b8*/ 	.word	0x00000030
        /*00bc*/ 	.short	0x0100
        /*00be*/ 	.byte	0x08
	.zero		1


	//   ....[4]....
        /*00c0*/ 	.word	0x00000270
        /*00c4*/ 	.word	0x000000ff
        /*00c8*/ 	.word	0x00000010
        /*00cc*/ 	.short	0x0100
        /*00ce*/ 	.byte	0x08
	.zero		1


	//   ....[5]....
        /*00d0*/ 	.word	0x00000280
        /*00d4*/ 	.word	0x000000ff
        /*00d8*/ 	.word	0x00000038
        /*00dc*/ 	.short	0x0100
        /*00de*/ 	.byte	0x08
	.zero		1


	//   ....[6]....
        /*00e0*/ 	.word	0x00000290
        /*00e4*/ 	.word	0x000000ff
        /*00e8*/ 	.word	0x00000018
        /*00ec*/ 	.short	0x0100
        /*00ee*/ 	.byte	0x08
	.zero		1


	//   ....[7]....
        /*00f0*/ 	.word	0x000002a0
        /*00f4*/ 	.word	0x000000ff
        /*00f8*/ 	.word	0x00000040
        /*00fc*/ 	.short	0x0100
        /*00fe*/ 	.byte	0x08
	.zero		1


	//   ....[8]....
        /*0100*/ 	.word	0x000002b0
        /*0104*/ 	.word	0x000000ff
        /*0108*/ 	.word	0x00000020
        /*010c*/ 	.short	0x0100
        /*010e*/ 	.byte	0x08
	.zero		1


	//   ....[9]....
        /*0110*/ 	.word	0x000002c0
        /*0114*/ 	.word	0x000000ff
        /*0118*/ 	.word	0x00000048
        /*011c*/ 	.short	0x0100
        /*011e*/ 	.byte	0x08
	.zero		1


	//   ....[10]....
        /*0120*/ 	.word	0x00000560
        /*0124*/ 	.word	0x000000ff
        /*0128*/ 	.word	0x00000060
        /*012c*/ 	.short	0x0100
        /*012e*/ 	.byte	0x08
	.zero		1


	//   ....[11]....
        /*0130*/ 	.word	0x000005e0
        /*0134*/ 	.word	0x000000ff
        /*0138*/ 	.word	0x00000068
        /*013c*/ 	.short	0x0100
        /*013e*/ 	.byte	0x08
	.zero		1


	//   ....[12]....
        /*0140*/ 	.word	0x00001450
        /*0144*/ 	.word	0x00000003
        /*0148*/ 	.word	0x00000000
        /*014c*/ 	.short	0x010a
        /*014e*/ 	.byte	0x3f
	.zero		1


	//   ....[13]....
        /*0150*/ 	.word	0x000014b0
        /*0154*/ 	.word	0x00000003
        /*0158*/ 	.word	0x00000000
        /*015c*/ 	.short	0x010a
        /*015e*/ 	.byte	0x3f
	.zero		1


	//   ....[14]....
        /*0160*/ 	.word	0x00001800
        /*0164*/ 	.word	0x000000ff
        /*0168*/ 	.word	0x00000000
        /*016c*/ 	.short	0x010a
        /*016e*/ 	.byte	0x07
	.zero		1


	//   ....[15]....
        /*0170*/ 	.word	0x00001840
        /*0174*/ 	.word	0x000000ff
        /*0178*/ 	.word	0x00000000
        /*017c*/ 	.short	0x010a
        /*017e*/ 	.byte	0x07
	.zero		1


	//   ....[16]....
        /*0180*/ 	.word	0x00001aa0
        /*0184*/ 	.word	0x000000ff
        /*0188*/ 	.word	0x00000000
        /*018c*/ 	.short	0x0101
        /*018e*/ 	.byte	0x07
	.zero		1


	//   ....[17]....
        /*0190*/ 	.word	0x00001c80
        /*0194*/ 	.word	0x000000ff
        /*0198*/ 	.word	0x00000000
        /*019c*/ 	.short	0x0101
        /*019e*/ 	.byte	0x06
	.zero		1


	//   ....[18]....
        /*01a0*/ 	.word	0x00006e40
        /*01a4*/ 	.word	0x0000000e
        /*01a8*/ 	.word	0x00000028
        /*01ac*/ 	.short	0x010a
        /*01ae*/ 	.byte	0x3f
	.zero		1


	//   ....[19]....
        /*01b0*/ 	.word	0x000071b0
        /*01b4*/ 	.word	0x00000006
        /*01b8*/ 	.word	0x00000068
        /*01bc*/ 	.short	0x0101
        /*01be*/ 	.byte	0x3f
	.zero		1


	//   ....[20]....
        /*01c0*/ 	.word	0x000078d0
        /*01c4*/ 	.word	0x00000007
        /*01c8*/ 	.word	0x00000000
        /*01cc*/ 	.short	0x010a
        /*01ce*/ 	.byte	0x3f
	.zero		1


	//   ....[21]....
        /*01d0*/ 	.word	0x00007950
        /*01d4*/ 	.word	0x00000009
        /*01d8*/ 	.word	0x00000000
        /*01dc*/ 	.short	0x010a
        /*01de*/ 	.byte	0x3f
	.zero		1


	//   ....[22]....
        /*01e0*/ 	.word	0x000079e0
        /*01e4*/ 	.word	0x00000006
        /*01e8*/ 	.word	0x00000000
        /*01ec*/ 	.short	0x010a
        /*01ee*/ 	.byte	0x3f
	.zero		1


	//   ....[23]....
        /*01f0*/ 	.word	0x00007a70
        /*01f4*/ 	.word	0x00000009
        /*01f8*/ 	.word	0x00000000
        /*01fc*/ 	.short	0x010a
        /*01fe*/ 	.byte	0x3f
	.zero		1


	//   ....[24]....
        /*0200*/ 	.word	0x00007b00
        /*0204*/ 	.word	0x00000003
        /*0208*/ 	.word	0x00000000
        /*020c*/ 	.short	0x010a
        /*020e*/ 	.byte	0x3f
	.zero		1


	//   ....[25]....
        /*0210*/ 	.word	0x00007b60
        /*0214*/ 	.word	0x00000003
        /*0218*/ 	.word	0x00000000
        /*021c*/ 	.short	0x010a
        /*021e*/ 	.byte	0x3f
	.zero		1


	//   ....[26]....
        /*0220*/ 	.word	0x00007bc0
        /*0224*/ 	.word	0x00000004
        /*0228*/ 	.word	0x00000000
        /*022c*/ 	.short	0x010a
        /*022e*/ 	.byte	0x3f
	.zero		1


	//   ....[27]....
        /*0230*/ 	.word	0x00007c90
        /*0234*/ 	.word	0x0000000e
        /*0238*/ 	.word	0x00000028
        /*023c*/ 	.short	0x010a
        /*023e*/ 	.byte	0x3f
	.zero		1


	//   ....[28]....
        /*0240*/ 	.word	0x00007d60
        /*0244*/ 	.word	0x00000007
        /*0248*/ 	.word	0x00000000
        /*024c*/ 	.short	0x010a
        /*024e*/ 	.byte	0x3f
	.zero		1


	//   ....[29]....
        /*0250*/ 	.word	0x00007db0
        /*0254*/ 	.word	0x00000009
        /*0258*/ 	.word	0x00000000
        /*025c*/ 	.short	0x010a
        /*025e*/ 	.byte	0x3f
	.zero		1


	//   ....[30]....
        /*0260*/ 	.word	0x00007e00
        /*0264*/ 	.word	0x00000006
        /*0268*/ 	.word	0x00000000
        /*026c*/ 	.short	0x010a
        /*026e*/ 	.byte	0x3f
	.zero		1


	//   ....[31]....
        /*0270*/ 	.word	0x00007e50
        /*0274*/ 	.word	0x00000009
        /*0278*/ 	.word	0x00000000
        /*027c*/ 	.short	0x010a
        /*027e*/ 	.byte	0x3f
	.zero		1


	//----- nvinfo : EIATTR_NUM_MBARRIERS
	.align		4
.L_35:
        /*0280*/ 	.byte	0x03, 0x38
        /*0282*/ 	.short	0x000c


	//----- nvinfo : EIATTR_EXIT_INSTR_OFFSETS
	.align		4
        /*0284*/ 	.byte	0x04, 0x1c
        /*0286*/ 	.short	(.L_37 - .L_36)


	//   ....[0]....
.L_36:
        /*0288*/ 	.word	0x00000680


	//   ....[1]....
        /*028c*/ 	.word	0x00000f40


	//   ....[2]....
        /*0290*/ 	.word	0x00006520


	//   ....[3]....
        /*0294*/ 	.word	0x00006b50


	//   ....[4]....
        /*0298*/ 	.word	0x00007b50


	//----- nvinfo : EIATTR_MAX_THREADS
	.align		4
.L_37:
        /*029c*/ 	.byte	0x04, 0x05
        /*029e*/ 	.short	(.L_39 - .L_38)
.L_38:
        /*02a0*/ 	.word	0x00000180
        /*02a4*/ 	.word	0x00000001
        /*02a8*/ 	.word	0x00000001


	//----- nvinfo : EIATTR_CRS_STACK_SIZE
	.align		4
.L_39:
        /*02ac*/ 	.byte	0x04, 0x1e
        /*02ae*/ 	.short	(.L_41 - .L_40)
.L_40:
        /*02b0*/ 	.word	0x00000000


	//----- nvinfo : EIATTR_CBANK_PARAM_SIZE
	.align		4
.L_41:
        /*02b4*/ 	.byte	0x03, 0x19
        /*02b6*/ 	.short	0x0470


	//----- nvinfo : EIATTR_PARAM_CBANK
	.align		4
        /*02b8*/ 	.byte	0x04, 0x0a
        /*02ba*/ 	.short	(.L_43 - .L_42)
	.align		4
.L_42:
        /*02bc*/ 	.word	index@(.nv.constant0._ZN7cutlass13device_kernelINS_4gemm6kernel13GemmUniversalIN4cute5tupleIJiiiiEEENS1_10collective13CollectiveMmaINS1_34MainloopSm90TmaGmmaWarpSpecializedILi5ENS5_IJNS4_1CILi1EEESB_SB_EEENS1_35KernelTmaWarpSpecializedCooperativeEEENS5_IJNSA_ILi128EEESF_NSA_ILi64EEEEEENS_10bfloat16_tENS5_IJlSB_lEEESI_SJ_NS4_8TiledMMAINS4_8MMA_AtomIJNS4_4SM904GMMA28MMA_64x128x16_F32BF16BF16_SSILNSN_5MajorE0ELSP_0ELNSN_7ScaleInE1ELSQ_1EEEEEENS4_6LayoutINS5_IJNSA_ILi2EEESB_SB_EEENS5_IJSB_NSA_ILi0EEESW_EEEEENS5_IJNS4_10UnderscoreESZ_SZ_EEEEENS4_13SM90_TMA_LOADENS4_14ComposedLayoutINS4_7SwizzleILi3ELi4ELi3EEENS4_18smem_ptr_flag_bitsILi16EEENST_INS5_IJNSA_ILi8EEESG_EEENS5_IJSG_SB_EEEEEEEvNS4_8identityES12_S1C_vS1D_EENS_8epilogue10collective6detail29Sm90TmaWarpSpecializedAdapterINS1G_15DefaultEpilogueISI_SJ_SJ_NS1F_6thread17LinearCombinationISI_Li1EffLNS1K_9ScaleType4KindE0ELNS_15FloatRoundStyleE2ESI_EENS1_15EpilogueDefaultEEEEEvvEEEEvNT_6ParamsE)
        /*02c0*/ 	.short	0x0210
        /*02c2*/ 	.short	0x0470


	//----- nvinfo : EIATTR_SW_WAR
	.align		4
.L_43:
        /*02c4*/ 	.byte	0x04, 0x36
        /*02c6*/ 	.short	(.L_45 - .L_44)
.L_44:
        /*02c8*/ 	.word	0x00000008
.L_45:


//--------------------- .nv.callgraph             --------------------------
	.section	.nv.callgraph,"",@"SHT_CUDA_CALLGRAPH"
	.align	4
	.sectionentsize	8
	.align		4
        /*0000*/ 	.word	0x00000000
	.align		4
        /*0004*/ 	.word	0xffffffff
	.align		4
        /*0008*/ 	.word	index@(_ZN7cutlass13device_kernelINS_4gemm6kernel13GemmUniversalIN4cute5tupleIJiiiiEEENS1_10collective13CollectiveMmaINS1_34MainloopSm90TmaGmmaWarpSpecializedILi5ENS5_IJNS4_1CILi1EEESB_SB_EEENS1_35KernelTmaWarpSpecializedCooperativeEEENS5_IJNSA_ILi128EEESF_NSA_ILi64EEEEEENS_10bfloat16_tENS5_IJlSB_lEEESI_SJ_NS4_8TiledMMAINS4_8MMA_AtomIJNS4_4SM904GMMA28MMA_64x128x16_F32BF16BF16_SSILNSN_5MajorE0ELSP_0ELNSN_7ScaleInE1ELSQ_1EEEEEENS4_6LayoutINS5_IJNSA_ILi2EEESB_SB_EEENS5_IJSB_NSA_ILi0EEESW_EEEEENS5_IJNS4_10UnderscoreESZ_SZ_EEEEENS4_13SM90_TMA_LOADENS4_14ComposedLayoutINS4_7SwizzleILi3ELi4ELi3EEENS4_18smem_ptr_flag_bitsILi16EEENST_INS5_IJNSA_ILi8EEESG_EEENS5_IJSG_SB_EEEEEEEvNS4_8identityES12_S1C_vS1D_EENS_8epilogue10collective6detail29Sm90TmaWarpSpecializedAdapterINS1G_15DefaultEpilogueISI_SJ_SJ_NS1F_6thread17LinearCombinationISI_Li1EffLNS1K_9ScaleType4KindE0ELNS_15FloatRoundStyleE2ESI_EENS1_15EpilogueDefaultEEEEEvvEEEEvNT_6ParamsE)
	.align		4
        /*000c*/ 	.word	index@(__assertfail)
	.align		4
        /*0010*/ 	.word	0x00000000
	.align		4
        /*0014*/ 	.word	0xfffffffe
	.align		4
        /*0018*/ 	.word	0x00000000
	.align		4
        /*001c*/ 	.word	0xfffffffd
	.align		4
        /*0020*/ 	.word	0x00000000
	.align		4
        /*0024*/ 	.word	0xfffffffc


//--------------------- .nv.constant4             --------------------------
	.section	.nv.constant4,"a",@progbits
	.align	8
	.align		8
.nv.constant4:
        /*0000*/ 	.dword	__assertfail
	.align		8
        /*0008*/ 	.dword	__unnamed_1
	.align		8
        /*0010*/ 	.dword	_ZN39_INTERNAL_0e2e7c2f_4_k_cu_c4e5dd4d_32054cuda3std3__45__cpo5beginE
	.align		8
        /*0018*/ 	.dword	_ZN39_INTERNAL_0e2e7c2f_4_k_cu_c4e5dd4d_32054cuda3std3__45__cpo3endE
	.align		8
        /*0020*/ 	.dword	_ZN39_INTERNAL_0e2e7c2f_4_k_cu_c4e5dd4d_32054cuda3std3__45__cpo6cbeginE
	.align		8
        /*0028*/ 	.dword	_ZN39_INTERNAL_0e2e7c2f_4_k_cu_c4e5dd4d_32054cuda3std3__45__cpo4cendE
	.align		8
        /*0030*/ 	.dword	_ZN39_INTERNAL_0e2e7c2f_4_k_cu_c4e5dd4d_32054cuda3std3__441_GLOBAL__N__0e2e7c2f_4_k_cu_c4e5dd4d_32056ignoreE
	.align		8
        /*0038*/ 	.dword	_ZN39_INTERNAL_0e2e7c2f_4_k_cu_c4e5dd4d_32054cuda3std3__419piecewise_constructE
	.align		8
        /*0040*/ 	.dword	_ZN39_INTERNAL_0e2e7c2f_4_k_cu_c4e5dd4d_32054cuda3std3__48in_placeE
	.align		8
        /*0048*/ 	.dword	_ZN39_INTERNAL_0e2e7c2f_4_k_cu_c4e5dd4d_32054cuda3std6ranges3__45__cpo4swapE
	.align		8
        /*0050*/ 	.dword	_ZN39_INTERNAL_0e2e7c2f_4_k_cu_c4e5dd4d_32054cuda3std6ranges3__45__cpo9iter_moveE
	.align		8
        /*0058*/ 	.dword	_ZN39_INTERNAL_0e2e7c2f_4_k_cu_c4e5dd4d_32054cute7productE
	.align		8
        /*0060*/ 	.dword	_ZN39_INTERNAL_0e2e7c2f_4_k_cu_c4e5dd4d_32054cute1_E
	.align		8
        /*0068*/ 	.dword	$str$22
	.align		8
        /*0070*/ 	.dword	$str$23


//--------------------- .text._ZN7cutlass13device_kernelINS_4gemm6kernel13GemmUniversalIN4cute5tupleIJiiiiEEENS1_10collective13CollectiveMmaINS1_34MainloopSm90TmaGmmaWarpSpecializedILi5ENS5_IJNS4_1CILi1EEESB_SB_EEENS1_35KernelTmaWarpSpecializedCooperativeEEENS5_IJNSA_ILi128EEESF_NSA_ILi64EEEEEENS_10bfloat16_tENS5_IJlSB_lEEESI_SJ_NS4_8TiledMMAINS4_8MMA_AtomIJNS4_4SM904GMMA28MMA_64x128x16_F32BF16BF16_SSILNSN_5MajorE0ELSP_0ELNSN_7ScaleInE1ELSQ_1EEEEEENS4_6LayoutINS5_IJNSA_ILi2EEESB_SB_EEENS5_IJSB_NSA_ILi0EEESW_EEEEENS5_IJNS4_10UnderscoreESZ_SZ_EEEEENS4_13SM90_TMA_LOADENS4_14ComposedLayoutINS4_7SwizzleILi3ELi4ELi3EEENS4_18smem_ptr_flag_bitsILi16EEENST_INS5_IJNSA_ILi8EEESG_EEENS5_IJSG_SB_EEEEEEEvNS4_8identityES12_S1C_vS1D_EENS_8epilogue10collective6detail29Sm90TmaWarpSpecializedAdapterINS1G_15DefaultEpilogueISI_SJ_SJ_NS1F_6thread17LinearCombinationISI_Li1EffLNS1K_9ScaleType4KindE0ELNS_15FloatRoundStyleE2ESI_EENS1_15EpilogueDefaultEEEEEvvEEEEvNT_6ParamsE --------------------------
	.section	.text._ZN7cutlass13device_kernelINS_4gemm6kernel13GemmUniversalIN4cute5tupleIJiiiiEEENS1_10collective13CollectiveMmaINS1_34MainloopSm90TmaGmmaWarpSpecializedILi5ENS5_IJNS4_1CILi1EEESB_SB_EEENS1_35KernelTmaWarpSpecializedCooperativeEEENS5_IJNSA_ILi128EEESF_NSA_ILi64EEEEEENS_10bfloat16_tENS5_IJlSB_lEEESI_SJ_NS4_8TiledMMAINS4_8MMA_AtomIJNS4_4SM904GMMA28MMA_64x128x16_F32BF16BF16_SSILNSN_5MajorE0ELSP_0ELNSN_7ScaleInE1ELSQ_1EEEEEENS4_6LayoutINS5_IJNSA_ILi2EEESB_SB_EEENS5_IJSB_NSA_ILi0EEESW_EEEEENS5_IJNS4_10UnderscoreESZ_SZ_EEEEENS4_13SM90_TMA_LOADENS4_14ComposedLayoutINS4_7SwizzleILi3ELi4ELi3EEENS4_18smem_ptr_flag_bitsILi16EEENST_INS5_IJNSA_ILi8EEESG_EEENS5_IJSG_SB_EEEEEEEvNS4_8identityES12_S1C_vS1D_EENS_8epilogue10collective6detail29Sm90TmaWarpSpecializedAdapterINS1G_15DefaultEpilogueISI_SJ_SJ_NS1F_6thread17LinearCombinationISI_Li1EffLNS1K_9ScaleType4KindE0ELNS_15FloatRoundStyleE2ESI_EENS1_15EpilogueDefaultEEEEEvvEEEEvNT_6ParamsE,"ax",@progbits
	.align	128
.text._ZN7cutlass13device_kernelINS_4gemm6kernel13GemmUniversalIN4cute5tupleIJiiiiEEENS1_10collective13CollectiveMmaINS1_34MainloopSm90TmaGmmaWarpSpecializedILi5ENS5_IJNS4_1CILi1EEESB_SB_EEENS1_35KernelTmaWarpSpecializedCooperativeEEENS5_IJNSA_ILi128EEESF_NSA_ILi64EEEEEENS_10bfloat16_tENS5_IJlSB_lEEESI_SJ_NS4_8TiledMMAINS4_8MMA_AtomIJNS4_4SM904GMMA28MMA_64x128x16_F32BF16BF16_SSILNSN_5MajorE0ELSP_0ELNSN_7ScaleInE1ELSQ_1EEEEEENS4_6LayoutINS5_IJNSA_ILi2EEESB_SB_EEENS5_IJSB_NSA_ILi0EEESW_EEEEENS5_IJNS4_10UnderscoreESZ_SZ_EEEEENS4_13SM90_TMA_LOADENS4_14ComposedLayoutINS4_7SwizzleILi3ELi4ELi3EEENS4_18smem_ptr_flag_bitsILi16EEENST_INS5_IJNSA_ILi8EEESG_EEENS5_IJSG_SB_EEEEEEEvNS4_8identityES12_S1C_vS1D_EENS_8epilogue10collective6detail29Sm90TmaWarpSpecializedAdapterINS1G_15DefaultEpilogueISI_SJ_SJ_NS1F_6thread17LinearCombinationISI_Li1EffLNS1K_9ScaleType4KindE0ELNS_15FloatRoundStyleE2ESI_EENS1_15EpilogueDefaultEEEEEvvEEEEvNT_6ParamsE:
        .type           _ZN7cutlass13device_kernelINS_4gemm6kernel13GemmUniversalIN4cute5tupleIJiiiiEEENS1_10collective13CollectiveMmaINS1_34MainloopSm90TmaGmmaWarpSpecializedILi5ENS5_IJNS4_1CILi1EEESB_SB_EEENS1_35KernelTmaWarpSpecializedCooperativeEEENS5_IJNSA_ILi128EEESF_NSA_ILi64EEEEEENS_10bfloat16_tENS5_IJlSB_lEEESI_SJ_NS4_8TiledMMAINS4_8MMA_AtomIJNS4_4SM904GMMA28MMA_64x128x16_F32BF16BF16_SSILNSN_5MajorE0ELSP_0ELNSN_7ScaleInE1ELSQ_1EEEEEENS4_6LayoutINS5_IJNSA_ILi2EEESB_SB_EEENS5_IJSB_NSA_ILi0EEESW_EEEEENS5_IJNS4_10UnderscoreESZ_SZ_EEEEENS4_13SM90_TMA_LOADENS4_14ComposedLayoutINS4_7SwizzleILi3ELi4ELi3EEENS4_18smem_ptr_flag_bitsILi16EEENST_INS5_IJNSA_ILi8EEESG_EEENS5_IJSG_SB_EEEEEEEvNS4_8identityES12_S1C_vS1D_EENS_8epilogue10collective6detail29Sm90TmaWarpSpecializedAdapterINS1G_15DefaultEpilogueISI_SJ_SJ_NS1F_6thread17LinearCombinationISI_Li1EffLNS1K_9ScaleType4KindE0ELNS_15FloatRoundStyleE2ESI_EENS1_15EpilogueDefaultEEEEEvvEEEEvNT_6ParamsE,@function
        .size           _ZN7cutlass13device_kernelINS_4gemm6kernel13GemmUniversalIN4cute5tupleIJiiiiEEENS1_10collective13CollectiveMmaINS1_34MainloopSm90TmaGmmaWarpSpecializedILi5ENS5_IJNS4_1CILi1EEESB_SB_EEENS1_35KernelTmaWarpSpecializedCooperativeEEENS5_IJNSA_ILi128EEESF_NSA_ILi64EEEEEENS_10bfloat16_tENS5_IJlSB_lEEESI_SJ_NS4_8TiledMMAINS4_8MMA_AtomIJNS4_4SM904GMMA28MMA_64x128x16_F32BF16BF16_SSILNSN_5MajorE0ELSP_0ELNSN_7ScaleInE1ELSQ_1EEEEEENS4_6LayoutINS5_IJNSA_ILi2EEESB_SB_EEENS5_IJSB_NSA_ILi0EEESW_EEEEENS5_IJNS4_10UnderscoreESZ_SZ_EEEEENS4_13SM90_TMA_LOADENS4_14ComposedLayoutINS4_7SwizzleILi3ELi4ELi3EEENS4_18smem_ptr_flag_bitsILi16EEENST_INS5_IJNSA_ILi8EEESG_EEENS5_IJSG_SB_EEEEEEEvNS4_8identityES12_S1C_vS1D_EENS_8epilogue10collective6detail29Sm90TmaWarpSpecializedAdapterINS1G_15DefaultEpilogueISI_SJ_SJ_NS1F_6thread17LinearCombinationISI_Li1EffLNS1K_9ScaleType4KindE0ELNS_15FloatRoundStyleE2ESI_EENS1_15EpilogueDefaultEEEEEvvEEEEvNT_6ParamsE,(.L_x_196 - _ZN7cutlass13device_kernelINS_4gemm6kernel13GemmUniversalIN4cute5tupleIJiiiiEEENS1_10collective13CollectiveMmaINS1_34MainloopSm90TmaGmmaWarpSpecializedILi5ENS5_IJNS4_1CILi1EEESB_SB_EEENS1_35KernelTmaWarpSpecializedCooperativeEEENS5_IJNSA_ILi128EEESF_NSA_ILi64EEEEEENS_10bfloat16_tENS5_IJlSB_lEEESI_SJ_NS4_8TiledMMAINS4_8MMA_AtomIJNS4_4SM904GMMA28MMA_64x128x16_F32BF16BF16_SSILNSN_5MajorE0ELSP_0ELNSN_7ScaleInE1ELSQ_1EEEEEENS4_6LayoutINS5_IJNSA_ILi2EEESB_SB_EEENS5_IJSB_NSA_ILi0EEESW_EEEEENS5_IJNS4_10UnderscoreESZ_SZ_EEEEENS4_13SM90_TMA_LOADENS4_14ComposedLayoutINS4_7SwizzleILi3ELi4ELi3EEENS4_18smem_ptr_flag_bitsILi16EEENST_INS5_IJNSA_ILi8EEESG_EEENS5_IJSG_SB_EEEEEEEvNS4_8identityES12_S1C_vS1D_EENS_8epilogue10collective6detail29Sm90TmaWarpSpecializedAdapterINS1G_15DefaultEpilogueISI_SJ_SJ_NS1F_6thread17LinearCombinationISI_Li1EffLNS1K_9ScaleType4KindE0ELNS_15FloatRoundStyleE2ESI_EENS1_15EpilogueDefaultEEEEEvvEEEEvNT_6ParamsE)
        .other          _ZN7cutlass13device_kernelINS_4gemm6kernel13GemmUniversalIN4cute5tupleIJiiiiEEENS1_10collective13CollectiveMmaINS1_34MainloopSm90TmaGmmaWarpSpecializedILi5ENS5_IJNS4_1CILi1EEESB_SB_EEENS1_35KernelTmaWarpSpecializedCooperativeEEENS5_IJNSA_ILi128EEESF_NSA_ILi64EEEEEENS_10bfloat16_tENS5_IJlSB_lEEESI_SJ_NS4_8TiledMMAINS4_8MMA_AtomIJNS4_4SM904GMMA28MMA_64x128x16_F32BF16BF16_SSILNSN_5MajorE0ELSP_0ELNSN_7ScaleInE1ELSQ_1EEEEEENS4_6LayoutINS5_IJNSA_ILi2EEESB_SB_EEENS5_IJSB_NSA_ILi0EEESW_EEEEENS5_IJNS4_10UnderscoreESZ_SZ_EEEEENS4_13SM90_TMA_LOADENS4_14ComposedLayoutINS4_7SwizzleILi3ELi4ELi3EEENS4_18smem_ptr_flag_bitsILi16EEENST_INS5_IJNSA_ILi8EEESG_EEENS5_IJSG_SB_EEEEEEEvNS4_8identityES12_S1C_vS1D_EENS_8epilogue10collective6detail29Sm90TmaWarpSpecializedAdapterINS1G_15DefaultEpilogueISI_SJ_SJ_NS1F_6thread17LinearCombinationISI_Li1EffLNS1K_9ScaleType4KindE0ELNS_15FloatRoundStyleE2ESI_EENS1_15EpilogueDefaultEEEEEvvEEEEvNT_6ParamsE,@"STO_CUDA_ENTRY STV_DEFAULT"
_ZN7cutlass13device_kernelINS_4gemm6kernel13GemmUniversalIN4cute5tupleIJiiiiEEENS1_10collective13CollectiveMmaINS1_34MainloopSm90TmaGmmaWarpSpecializedILi5ENS5_IJNS4_1CILi1EEESB_SB_EEENS1_35KernelTmaWarpSpecializedCooperativeEEENS5_IJNSA_ILi128EEESF_NSA_ILi64EEEEEENS_10bfloat16_tENS5_IJlSB_lEEESI_SJ_NS4_8TiledMMAINS4_8MMA_AtomIJNS4_4SM904GMMA28MMA_64x128x16_F32BF16BF16_SSILNSN_5MajorE0ELSP_0ELNSN_7ScaleInE1ELSQ_1EEEEEENS4_6LayoutINS5_IJNSA_ILi2EEESB_SB_EEENS5_IJSB_NSA_ILi0EEESW_EEEEENS5_IJNS4_10UnderscoreESZ_SZ_EEEEENS4_13SM90_TMA_LOADENS4_14ComposedLayoutINS4_7SwizzleILi3ELi4ELi3EEENS4_18smem_ptr_flag_bitsILi16EEENST_INS5_IJNSA_ILi8EEESG_EEENS5_IJSG_SB_EEEEEEEvNS4_8identityES12_S1C_vS1D_EENS_8epilogue10collective6detail29Sm90TmaWarpSpecializedAdapterINS1G_15DefaultEpilogueISI_SJ_SJ_NS1F_6thread17LinearCombinationISI_Li1EffLNS1K_9ScaleType4KindE0ELNS_15FloatRoundStyleE2ESI_EENS1_15EpilogueDefaultEEEEEvvEEEEvNT_6ParamsE:
[----:B------:R-:W0:Y:S01]  /*0000*/  LDC R1, c[0x0][0x28] ;  /* 0x00000a00ff017b82 */ /* 0x000e220000000800 */
[----:B------:R-:W1:Y:S01]  /*0010*/  S2R R3, SR_TID.X ;  /* 0x0000000000037919 */ /* 0x000e620000002100 */
[----:B------:R-:W-:Y:S01]  /*0020*/  ELECT P0, URZ, PT ;  /* 0x00000000003f782f */ /* 0x000fe20003800000 */
[----:B------:R-:W-:Y:S01]  /*0030*/  BSSY B0, `(.L_x_0) ;  /* 0x000000f000007945 */ /* 0x000fe20003800000 */
[--C-:B-1----:R-:W-:Y:S02]  /*0040*/  SHF.R.U32.HI R0, RZ, 0x5, R3.reuse ;  /* 0x00000005ff007819 */ /* 0x102fe40000011603 */
[----:B------:R-:W-:-:S03]  /*0050*/  SHF.R.U32.HI R14, RZ, 0x7, R3 ;  /* 0x00000007ff0e7819 */ /* 0x000fc60000011603 */
[----:B------:R-:W1:Y:S04]  /*0060*/  SHFL.IDX PT, R4, R0, RZ, 0x1f ;  /* 0x00001fff00047589 */ /* 0x000e6800000e0000 */
[----:B------:R2:W3:Y:S01]  /*0070*/  SHFL.IDX PT, R10, R14, RZ, 0x1f ;  /* 0x00001fff0e0a7589 */ /* 0x0004e200000e0000 */
[----:B-1----:R-:W-:-:S13]  /*0080*/  ISETP.NE.OR P0, PT, R4, RZ, !P0 ;  /* 0x000000ff0400720c */ /* 0x002fda0004705670 */
[----:B0-23--:R-:W-:Y:S05]  /*0090*/  @P0 BRA `(.L_x_1) ;  /* 0x0000000000200947 */ /* 0x00dfea0003800000 */
[----:B------:R-:W-:Y:S02]  /*00a0*/  ULDC.64 UR4, c[0x0][0x198] ;  /* 0x0000660000047ab9 */ /* 0x000fe40000000a00 */
[----:B------:R-:W-:Y:S02]  /*00b0*/  UIADD3 UR6, UP0, UR4, 0xf0, URZ ;  /* 0x000000f004067890 */ /* 0x000fe4000ff1e03f */
[----:B------:R-:W-:Y:S02]  /*00c0*/  UIADD3 UR4, UP1, UR4, 0x1f0, URZ ;  /* 0x000001f004047890 */ /* 0x000fe4000ff3e03f */
[----:B------:R-:W-:Y:S02]  /*00d0*/  UIADD3.X UR7, URZ, UR5, URZ, UP0, !UPT ;  /* 0x000000053f077290 */ /* 0x000fe400087fe43f */
[----:B------:R-:W-:-:S07]  /*00e0*/  UIADD3.X UR5, URZ, UR5, URZ, UP1, !UPT ;  /* 0x000000053f057290 */ /* 0x000fce0008ffe43f */
[----:B------:R0:W-:Y:S02]  /*00f0*/  UTMACCTL.PF [UR6] ;  /* 0x00000000060079b9 */ /* 0x0001e40008040000 */
[----:B------:R0:W-:Y:S02]  /*0100*/  UTMACCTL.PF [UR4] ;  /* 0x00000000040079b9 */ /* 0x0001e40008040000 */
[----:B0-----:R-:W-:Y:S01]  /*0110*/  NOP ;  /* 0x0000000000007918 */ /* 0x001fe20000000000 */
.L_x_1:
[----:B------:R-:W-:Y:S05]  /*0120*/  BSYNC B0 ;  /* 0x0000000000007941 */ /* 0x000fea0003800000 */
.L_x_0:
[----:B------:R-:W0:Y:S02]  /*0130*/  SHFL.IDX PT, R2, R0, RZ, 0x1f ;  /* 0x00001fff00027589 */ /* 0x000e2400000e0000 */
[----:B0-----:R-:W-:-:S13]  /*0140*/  ISETP.NE.AND P0, PT, R2, RZ, PT ;  /* 0x000000ff0200720c */ /* 0x001fda0003f05270 */
[----:B------:R-:W-:Y:S05]  /*0150*/  @P0 BRA `(.L_x_2) ;  /* 0x0000000000600947 */ /* 0x000fea0003800000 */
[----:B------:R-:W0:Y:S01]  /*0160*/  S2UR UR8, SR_CgaCtaId ;  /* 0x00000000000879c3 */ /* 0x000e220000008800 */
[----:B------:R-:W-:Y:S01]  /*0170*/  UMOV UR4, 0x400 ;  /* 0x0000040000047882 */ /* 0x000fe20000000000 */
[----:B------:R-:W-:Y:S01]  /*0180*/  UMOV UR5, 0x1 ;  /* 0x0000000100057882 */ /* 0x000fe20000000000 */
[----:B------:R-:W-:Y:S01]  /*0190*/  UMOV UR6, 0x100 ;  /* 0x0000010000067882 */ /* 0x000fe20000000000 */
[----:B------:R-:W-:Y:S01]  /*01a0*/  ELECT P0, URZ, PT ;  /* 0x00000000003f782f */ /* 0x000fe20003800000 */
[----:B------:R-:W-:-:S04]  /*01b0*/  UIADD3 UR6, -UR6, 0x100000, URZ ;  /* 0x0010000006067890 */ /* 0x000fc8000fffe13f */
[----:B------:R-:W-:Y:S02]  /*01c0*/  USHF.L.U32 UR7, UR6, 0xb, URZ ;  /* 0x0000000b06077899 */ /* 0x000fe4000800063f */
[----:B------:R-:W-:Y:S02]  /*01d0*/  USHF.L.U32 UR6, UR6, 0x1, URZ ;  /* 0x0000000106067899 */ /* 0x000fe4000800063f */
[----:B0-----:R-:W-:Y:S02]  /*01e0*/  ULEA UR8, UR8, UR4, 0x18 ;  /* 0x0000000408087291 */ /* 0x001fe4000f8ec03f */
[----:B------:R-:W-:-:S04]  /*01f0*/  UIADD3 UR4, -UR5, 0x100000, URZ ;  /* 0x0010000005047890 */ /* 0x000fc8000fffe13f */
[----:B------:R-:W-:Y:S02]  /*0200*/  USHF.L.U32 UR5, UR4, 0xb, URZ ;  /* 0x0000000b04057899 */ /* 0x000fe4000800063f */
[----:B------:R-:W-:Y:S01]  /*0210*/  USHF.L.U32 UR4, UR4, 0x1, URZ ;  /* 0x0000000104047899 */ /* 0x000fe2000800063f */
[----:B------:R-:W0:Y:S11]  /*0220*/  FENCE.VIEW.ASYNC.S ;  /* 0x00000000000073c6 */ /* 0x000e360000000000 */
[----:B0-----:R0:W1:Y:S01]  /*0230*/  SYNCS.EXCH.64 URZ, [UR8], UR4 ;  /* 0x00000004083f75b2 */ /* 0x0010620008000100 */
[----:B------:R0:W2:Y:S01]  /*0240*/  SYNCS.EXCH.64 URZ, [UR8+0x28], UR6 ;  /* 0x00002806083f75b2 */ /* 0x0000a20008000100 */
[----:B------:R0:W3:Y:S01]  /*0250*/  SYNCS.EXCH.64 URZ, [UR8+0x8], UR4 ;  /* 0x00000804083f75b2 */ /* 0x0000e20008000100 */
[----:B------:R0:W4:Y:S01]  /*0260*/  SYNCS.EXCH.64 URZ, [UR8+0x30], UR6 ;  /* 0x00003006083f75b2 */ /* 0x0001220008000100 */
[----:B------:R0:W0:Y:S01]  /*0270*/  SYNCS.EXCH.64 URZ, [UR8+0x10], UR4 ;  /* 0x00001004083f75b2 */ /* 0x0000220008000100 */
[----:B------:R0:W0:Y:S01]  /*0280*/  SYNCS.EXCH.64 URZ, [UR8+0x38], UR6 ;  /* 0x00003806083f75b2 */ /* 0x0000220008000100 */
[----:B------:R0:W0:Y:S01]  /*0290*/  SYNCS.EXCH.64 URZ, [UR8+0x18], UR4 ;  /* 0x00001804083f75b2 */ /* 0x0000220008000100 */
[----:B------:R0:W0:Y:S01]  /*02a0*/  SYNCS.EXCH.64 URZ, [UR8+0x40], UR6 ;  /* 0x00004006083f75b2 */ /* 0x0000220008000100 */
[----:B------:R0:W0:Y:S01]  /*02b0*/  SYNCS.EXCH.64 URZ, [UR8+0x20], UR4 ;  /* 0x00002004083f75b2 */ /* 0x0000220008000100 */
[----:B------:R0:W0:Y:S01]  /*02c0*/  SYNCS.EXCH.64 URZ, [UR8+0x48], UR6 ;  /* 0x00004806083f75b2 */ /* 0x0000220008000100 */
[----:B------:R-:W-:Y:S01]  /*02d0*/  NOP ;  /* 0x0000000000007918 */ /* 0x000fe20000000000 */
.L_x_2:
[----:B------:R-:W5:Y:S01]  /*02e0*/  SHFL.IDX PT, R0, R0, RZ, 0x1f ;  /* 0x00001fff00007589 */ /* 0x000f6200000e0000 */
[----:B------:R-:W-:Y:S01]  /*02f0*/  ELECT P0, URZ, PT ;  /* 0x00000000003f782f */ /* 0x000fe20003800000 */
[----:B------:R-:W1:Y:S01]  /*0300*/  LDC R2, c[0x0][0x65c] ;  /* 0x00019700ff027b82 */ /* 0x000e620000000800 */
[----:B------:R-:W-:Y:S01]  /*0310*/  SHF.R.S32.HI R7, RZ, 0x1f, R4 ;  /* 0x0000001fff077819 */ /* 0x000fe20000011404 */
[----:B------:R-:W2:Y:S01]  /*0320*/  S2R R5, SR_CTAID.Y ;  /* 0x0000000000057919 */ /* 0x000ea20000002600 */
[----:B0-----:R-:W-:Y:S01]  /*0330*/  UMOV UR4, 0x20 ;  /* 0x0000002000047882 */ /* 0x001fe20000000000 */
[----:B------:R-:W-:Y:S01]  /*0340*/  NOP ;  /* 0x0000000000007918 */ /* 0x000fe20000000000 */
[----:B------:R-:W-:Y:S01]  /*0350*/  LEA.HI R7, R7, R4, RZ, 0x2 ;  /* 0x0000000407077211 */ /* 0x000fe200078f10ff */
[----:B------:R-:W0:Y:S01]  /*0360*/  S2R R6, SR_CTAID.X ;  /* 0x0000000000067919 */ /* 0x000e220000002500 */
[----:B------:R-:W-:Y:S01]  /*0370*/  ISETP.NE.AND P2, PT, R10, RZ, PT ;  /* 0x000000ff0a00720c */ /* 0x000fe20003f45270 */
[----:B------:R-:W-:Y:S01]  /*0380*/  NOP ;  /* 0x0000000000007918 */ /* 0x000fe20000000000 */
[----:B------:R-:W-:-:S02]  /*0390*/  LOP3.LUT R7, R7, 0xfffffffc, RZ, 0xc0, !PT ;  /* 0xfffffffc07077812 */ /* 0x000fc400078ec0ff */
[----:B-----5:R-:W-:Y:S02]  /*03a0*/  ISETP.NE.OR P0, PT, R0, RZ, !P0 ;  /* 0x000000ff0000720c */ /* 0x020fe40004705670 */
[----:B-1----:R-:W-:-:S04]  /*03b0*/  ISETP.NE.AND P3, PT, R2, 0x1, PT ;  /* 0x000000010200780c */ /* 0x002fc80003f65270 */
[----:B------:R-:W-:Y:S01]  /*03c0*/  P2R R0, PR, RZ, 0x8 ;  /* 0x00000008ff007803 */ /* 0x000fe20000000000 */
[----:B------:R-:W-:Y:S01]  /*03d0*/  IMAD.IADD R0, R4, 0x1, -R7 ;  /* 0x0000000104007824 */ /* 0x000fe200078e0a07 */
[----:B------:R-:W-:Y:S01]  /*03e0*/  LOP3.LUT R4, R3, 0x7f, RZ, 0xc0, !PT ;  /* 0x0000007f03047812 */ /* 0x000fe200078ec0ff */
[----:B------:R-:W-:-:S03]  /*03f0*/  IMAD.MOV.U32 R7, RZ, RZ, RZ ;  /* 0x000000ffff077224 */ /* 0x000fc600078e00ff */
[----:B------:R-:W-:Y:S01]  /*0400*/  ISETP.NE.AND P1, PT, R0, 0x3, PT ;  /* 0x000000030000780c */ /* 0x000fe20003f25270 */
[----:B------:R-:W-:Y:S01]  /*0410*/  VOTEU.ALL UP0, P0 ;  /* 0x00000000003f7886 */ /* 0x000fe20000000000 */
[----:B------:R-:W-:Y:S01]  /*0420*/  VOTEU.ALL UP1, P0 ;  /* 0x00000000003f7886 */ /* 0x000fe20000020000 */
[----:B------:R-:W0:Y:S01]  /*0430*/  @P3 LDC R17, c[0x0][0x10] ;  /* 0x00000400ff113b82 */ /* 0x000e220000000800 */
[----:B--2---:R-:W-:Y:S02]  /*0440*/  @P3 IMAD.MOV.U32 R8, RZ, RZ, R5 ;  /* 0x000000ffff083224 */ /* 0x004fe400078e0005 */
[----:B------:R-:W-:Y:S01]  /*0450*/  @!UP0 UMOV UR6, 0x400 ;  /* 0x0000040000068882 */ /* 0x000fe20000000000 */
[----:B------:R-:W-:-:S04]  /*0460*/  @!UP0 UIADD3 UR4, -UR4, 0x100000, URZ ;  /* 0x0010000004048890 */ /* 0x000fc8000fffe13f */
[----:B------:R-:W-:Y:S02]  /*0470*/  @!UP0 USHF.L.U32 UR5, UR4, 0xb, URZ ;  /* 0x0000000b04058899 */ /* 0x000fe4000800063f */
[----:B------:R-:W-:Y:S01]  /*0480*/  @!UP0 USHF.L.U32 UR4, UR4, 0x1, URZ ;  /* 0x0000000104048899 */ /* 0x000fe2000800063f */
[----:B------:R-:W-:Y:S01]  /*0490*/  @P3 IMAD.MOV.U32 R9, RZ, RZ, RZ ;  /* 0x000000ffff093224 */ /* 0x000fe200078e00ff */
[----:B------:R-:W1:Y:S08]  /*04a0*/  @!UP0 S2UR UR7, SR_CgaCtaId ;  /* 0x00000000000789c3 */ /* 0x000e700000008800 */
[----:B------:R-:W2:Y:S01]  /*04b0*/  @!P3 LDC R11, c[0x0][0xc] ;  /* 0x00000300ff0bbb82 */ /* 0x000ea20000000800 */
[----:B0-----:R-:W-:Y:S01]  /*04c0*/  @P3 IMAD.WIDE.U32 R16, R6, R17, R8 ;  /* 0x0000001106103225 */ /* 0x001fe200078e0008 */
[----:B-1----:R-:W-:Y:S01]  /*04d0*/  @!UP0 ULEA UR8, UR7, UR6, 0x18 ;  /* 0x0000000607088291 */ /* 0x002fe2000f8ec03f */
[----:B------:R-:W-:-:S02]  /*04e0*/  VOTEU.ALL UP0, P0 ;  /* 0x00000000003f7886 */ /* 0x000fc40000000000 */
[----:B------:R-:W-:Y:S01]  /*04f0*/  ULDC UR6, c[0x0][0xc] ;  /* 0x0000030000067ab9 */ /* 0x000fe20000000800 */
[----:B------:R-:W-:Y:S01]  /*0500*/  ISETP.EQ.OR P0, PT, R0, RZ, !P1 ;  /* 0x000000ff0000720c */ /* 0x000fe20004f02670 */
[----:B------:R-:W-:-:S03]  /*0510*/  ULDC UR7, c[0x0][0x10] ;  /* 0x0000040000077ab9 */ /* 0x000fc60000000800 */
[C---:B------:R-:W-:Y:S01]  /*0520*/  ISETP.EQ.AND P0, PT, R10.reuse, RZ, P0 ;  /* 0x000000ff0a00720c */ /* 0x040fe20000702270 */
[----:B------:R-:W-:Y:S02]  /*0530*/  VIADD R10, R10, 0xffffffff ;  /* 0xffffffff0a0a7836 */ /* 0x000fe40000000000 */
[----:B--2---:R-:W-:Y:S01]  /*0540*/  @!P3 IMAD.WIDE.U32 R8, R11, R5, R6 ;  /* 0x000000050b08b225 */ /* 0x004fe200078e0006 */
[----:B------:R-:W0:Y:S02]  /*0550*/  FENCE.VIEW.ASYNC.S ;  /* 0x00000000000073c6 */ /* 0x000e240000000000 */
[----:B0-----:R-:W3:Y:S01]  /*0560*/  @!UP0 SYNCS.EXCH.64 URZ, [UR8+0x60], UR4 ;  /* 0x00006004083f85b2 */ /* 0x001ee20008000100 */
[----:B------:R-:W-:Y:S01]  /*0570*/  SEL R18, RZ, 0x1, !P0 ;  /* 0x00000001ff127807 */ /* 0x000fe20004000000 */
[----:B------:R-:W-:Y:S01]  /*0580*/  @P3 IMAD.MOV.U32 R11, RZ, RZ, RZ ;  /* 0x000000ffff0b3224 */ /* 0x000fe200078e00ff */
[----:B------:R-:W-:Y:S01]  /*0590*/  ISETP.GE.U32.AND P1, PT, R10, 0x2, PT ;  /* 0x000000020a00780c */ /* 0x000fe20003f26070 */
[----:B------:R-:W-:-:S02]  /*05a0*/  @!P3 IMAD.MOV.U32 R16, RZ, RZ, R8 ;  /* 0x000000ffff10b224 */ /* 0x000fc400078e0008 */
[----:B------:R-:W-:Y:S01]  /*05b0*/  @P3 IMAD.IADD R17, R17, 0x1, R11 ;  /* 0x0000000111113824 */ /* 0x000fe200078e020b */
[----:B------:R-:W-:Y:S01]  /*05c0*/  SEL R18, R18, 0x2, P1 ;  /* 0x0000000212127807 */ /* 0x000fe20000800000 */
[----:B------:R-:W-:Y:S01]  /*05d0*/  @!P3 IMAD.MOV.U32 R17, RZ, RZ, R9 ;  /* 0x000000ffff11b224 */ /* 0x000fe200078e0009 */
[----:B------:R0:W3:Y:S01]  /*05e0*/  @!UP1 SYNCS.EXCH.64 URZ, [UR8+0x68], UR4 ;  /* 0x00006804083f95b2 */ /* 0x0000e20008000100 */
[----:B------:R-:W-:Y:S01]  /*05f0*/  NOP ;  /* 0x0000000000007918 */ /* 0x000fe20000000000 */
[----:B0-----:R-:W-:-:S03]  /*0600*/  UIMAD.WIDE.U32 UR4, UR6, UR7, URZ ;  /* 0x00000007060472a5 */ /* 0x001fc6000f8e003f */
[----:B------:R-:W-:Y:S02]  /*0610*/  ULDC UR6, c[0x0][0x14] ;  /* 0x0000050000067ab9 */ /* 0x000fe40000000800 */
[----:B------:R-:W-:Y:S02]  /*0620*/  UIMAD.WIDE.U32 UR36, UR4, UR6, URZ ;  /* 0x00000006042472a5 */ /* 0x000fe4000f8e003f */
[----:B------:R-:W-:-:S04]  /*0630*/  UIMAD UR42, UR5, UR6, URZ ;  /* 0x00000006052a72a4 */ /* 0x000fc8000f8e023f */
[----:B------:R-:W-:Y:S01]  /*0640*/  UIADD3 UR42, UR37, UR42, URZ ;  /* 0x0000002a252a7290 */ /* 0x000fe2000fffe03f */
[----:B---34-:R-:W-:Y:S06]  /*0650*/  BAR.SYNC.DEFER_BLOCKING 0x0 ;  /* 0x0000000000007b1d */ /* 0x018fec0000010000 */
[----:B------:R-:W-:Y:S05]  /*0660*/  @!P2 BRA `(.L_x_3) ;  /* 0x0000005c00b0a947 */ /* 0x000fea0003800000 */
[----:B------:R-:W-:-:S13]  /*0670*/  ISETP.GT.U32.AND P0, PT, R10, 0x1, PT ;  /* 0x000000010a00780c */ /* 0x000fda0003f04070 */
[----:B------:R-:W-:Y:S05]  /*0680*/  @P0 EXIT ;  /* 0x000000000000094d */ /* 0x000fea0003800000 */
[----:B------:R-:W-:Y:S01]  /*0690*/  ULDC.64 UR4, c[0x0][0x650] ;  /* 0x0001940000047ab9 */ /* 0x000fe20000000a00 */
[----:B------:R-:W-:Y:S01]  /*06a0*/  PRMT R0, RZ, 0x7610, R0 ;  /* 0x00007610ff007816 */ /* 0x000fe20000000000 */
[----:B------:R-:W-:Y:S01]  /*06b0*/  IMAD.MOV.U32 R101, RZ, RZ, -0x1 ;  /* 0xffffffffff657424 */ /* 0x000fe200078e00ff */
[----:B------:R-:W-:Y:S01]  /*06c0*/  ISETP.GE.U32.AND P0, PT, R16, UR4, PT ;  /* 0x0000000410007c0c */ /* 0x000fe2000bf06070 */
[----:B------:R-:W-:Y:S02]  /*06d0*/  IMAD.MOV.U32 R100, RZ, RZ, -0x1 ;  /* 0xffffffffff647424 */ /* 0x000fe400078e00ff */
[----:B------:R-:W-:Y:S01]  /*06e0*/  IMAD.MOV.U32 R99, RZ, RZ, -0x1 ;  /* 0xffffffffff637424 */ /* 0x000fe200078e00ff */
[----:B------:R-:W-:-:S13]  /*06f0*/  ISETP.GE.U32.AND.EX P0, PT, R17, UR5, PT, P0 ;  /* 0x0000000511007c0c */ /* 0x000fda000bf06100 */
[----:B------:R-:W-:Y:S05]  /*0700*/  @P0 BRA `(.L_x_4) ;  /* 0x0000000400540947 */ /* 0x000fea0003800000 */
[----:B------:R-:W0:Y:S01]  /*0710*/  LDC.64 R20, c[0x0][0x628] ;  /* 0x00018a00ff147b82 */ /* 0x000e220000000a00 */
[----:B------:R-:W-:Y:S02]  /*0720*/  IMAD.MOV.U32 R8, RZ, RZ, R16 ;  /* 0x000000ffff087224 */ /* 0x000fe400078e0010 */
[----:B------:R-:W-:-:S05]  /*0730*/  IMAD.MOV.U32 R9, RZ, RZ, R17 ;  /* 0x000000ffff097224 */ /* 0x000fca00078e0011 */
[----:B------:R-:W1:Y:S08]  /*0740*/  LDC R0, c[0x0][0x630] ;  /* 0x00018c00ff007b82 */ /* 0x000e700000000800 */
[----:B------:R-:W2:Y:S01]  /*0750*/  LDC.64 R22, c[0x0][0x620] ;  /* 0x00018800ff167b82 */ /* 0x000ea20000000a00 */
[----:B0-----:R-:W-:-:S04]  /*0760*/  ISETP.NE.U32.AND P0, PT, R20, RZ, PT ;  /* 0x000000ff1400720c */ /* 0x001fc80003f05070 */
[----:B------:R-:W-:-:S13]  /*0770*/  ISETP.NE.AND.EX P0, PT, R21, RZ, PT, P0 ;  /* 0x000000ff1500720c */ /* 0x000fda0003f05300 */
[----:B-12---:R-:W-:Y:S05]  /*0780*/  @!P0 BRA `(.L_x_5) ;  /* 0x0000000000288947 */ /* 0x006fea0003800000 */
[----:B------:R-:W0:Y:S02]  /*0790*/  LDC R13, c[0x0][0x634] ;  /* 0x00018d00ff0d7b82 */ /* 0x000e240000000800 */
[----:B0-----:R-:W-:-:S05]  /*07a0*/  IADD3 R13, P0, R16, R13, RZ ;  /* 0x0000000d100d7210 */ /* 0x001fca0007f1e0ff */
[----:B------:R-:W-:-:S04]  /*07b0*/  IMAD.X R15, RZ, RZ, R17, P0 ;  /* 0x000000ffff0f7224 */ /* 0x000fc800000e0611 */
[----:B------:R-:W-:-:S04]  /*07c0*/  IMAD.WIDE.U32 R8, R15, R20, RZ ;  /* 0x000000140f087225 */ /* 0x000fc800078e00ff */
[----:B------:R-:W-:-:S04]  /*07d0*/  IMAD.WIDE.U32 R10, P0, R13, R21, R8 ;  /* 0x000000150d0a7225 */ /* 0x000fc80007800008 */
[----:B------:R-:W-:-:S04]  /*07e0*/  IMAD.WIDE.U32 R8, R13, R20, RZ ;  /* 0x000000140d087225 */ /* 0x000fc800078e00ff */
[----:B------:R-:W-:Y:S01]  /*07f0*/  IMAD.X R13, RZ, RZ, RZ, P0 ;  /* 0x000000ffff0d7224 */ /* 0x000fe200000e06ff */
[----:B------:R-:W-:Y:S01]  /*0800*/  IADD3 RZ, P0, R9, R10, RZ ;  /* 0x0000000a09ff7210 */ /* 0x000fe20007f1e0ff */
[----:B------:R-:W-:-:S04]  /*0810*/  IMAD.MOV.U32 R12, RZ, RZ, R11 ;  /* 0x000000ffff0c7224 */ /* 0x000fc800078e000b */
[----:B------:R-:W-:-:S08]  /*0820*/  IMAD.WIDE.U32.X R8, R15, R21, R12, P0 ;  /* 0x000000150f087225 */ /* 0x000fd000000e040c */
.L_x_5:
[-CC-:B------:R-:W-:Y:S01]  /*0830*/  SHF.R.U64 R99, R8, R0.reuse, R9.reuse ;  /* 0x0000000008637219 */ /* 0x180fe20000001209 */
[----:B------:R-:W0:Y:S01]  /*0840*/  LDC R12, c[0x0][0x618] ;  /* 0x00018600ff0c7b82 */ /* 0x000e220000000800 */
[----:B------:R-:W-:Y:S01]  /*0850*/  SHF.R.U32.HI R7, RZ, R0, R9 ;  /* 0x00000000ff077219 */ /* 0x000fe20000011609 */
[----:B------:R-:W-:Y:S01]  /*0860*/  ULDC UR4, c[0x0][0x150] ;  /* 0x0000540000047ab9 */ /* 0x000fe20000000800 */
[----:B------:R-:W-:Y:S02]  /*0870*/  IADD3 R11, P0, RZ, -R99, RZ ;  /* 0x80000063ff0b7210 */ /* 0x000fe40007f1e0ff */
[----:B------:R-:W-:-:S03]  /*0880*/  I2FP.F32.U32 R0, R6 ;  /* 0x0000000600007245 */ /* 0x000fc60000201000 */
[----:B------:R-:W1:Y:S01]  /*0890*/  LDC.64 R30, c[0x0][0x640] ;  /* 0x00019000ff1e7b82 */ /* 0x000e620000000a00 */
[----:B------:R-:W-:Y:S02]  /*08a0*/  IMAD.X R13, RZ, RZ, ~R7, P0 ;  /* 0x000000ffff0d7224 */ /* 0x000fe400000e0e07 */
[----:B------:R-:W-:Y:S01]  /*08b0*/  FMUL R0, R0, UR4 ;  /* 0x0000000400007c20 */ /* 0x000fe20008400000 */
[----:B------:R-:W-:Y:S01]  /*08c0*/  IMAD.WIDE.U32 R8, R11, R22, R16 ;  /* 0x000000160b087225 */ /* 0x000fe200078e0010 */
[----:B------:R-:W-:-:S03]  /*08d0*/  ULDC UR4, c[0x0][0x154] ;  /* 0x0000550000047ab9 */ /* 0x000fc60000000800 */
[----:B------:R-:W-:Y:S01]  /*08e0*/  IMAD R10, R13, R22, RZ ;  /* 0x000000160d0a7224 */ /* 0x000fe200078e02ff */
[----:B------:R-:W2:Y:S01]  /*08f0*/  LDC R7, c[0x0][0x144] ;  /* 0x00005100ff077b82 */ /* 0x000ea20000000800 */
[----:B------:R-:W3:Y:S02]  /*0900*/  F2I.U32.TRUNC.NTZ R0, R0 ;  /* 0x0000000000007305 */ /* 0x000ee4000020f000 */
[----:B------:R-:W-:-:S04]  /*0910*/  IMAD R11, R11, R23, R10 ;  /* 0x000000170b0b7224 */ /* 0x000fc800078e020a */
[----:B------:R-:W-:Y:S01]  /*0920*/  IMAD.IADD R9, R9, 0x1, R11 ;  /* 0x0000000109097824 */ /* 0x000fe200078e020b */
[----:B------:R-:W4:Y:S01]  /*0930*/  LDC R24, c[0x0][0x608] ;  /* 0x00018200ff187b82 */ /* 0x000f220000000800 */
[----:B------:R-:W-:-:S03]  /*0940*/  IMAD.MOV.U32 R11, RZ, RZ, -0x1 ;  /* 0xffffffffff0b7424 */ /* 0x000fc600078e00ff */
[-CC-:B0-----:R-:W-:Y:S02]  /*0950*/  SHF.R.U64 R22, R8, R12.reuse, R9.reuse ;  /* 0x0000000c08167219 */ /* 0x181fe40000001209 */
[----:B------:R-:W-:Y:S02]  /*0960*/  I2FP.F32.U32 R8, R5 ;  /* 0x0000000500087245 */ /* 0x000fe40000201000 */
[----:B------:R-:W0:Y:S01]  /*0970*/  LDC R28, c[0x0][0x658] ;  /* 0x00019600ff1c7b82 */ /* 0x000e220000000800 */
[----:B-1----:R-:W-:Y:S01]  /*0980*/  ISETP.NE.U32.AND P0, PT, R30, RZ, PT ;  /* 0x000000ff1e00720c */ /* 0x002fe20003f05070 */
[----:B---3--:R-:W-:Y:S02]  /*0990*/  IMAD.MOV R10, RZ, RZ, -R0 ;  /* 0x000000ffff0a7224 */ /* 0x008fe400078e0a00 */
[----:B------:R-:W-:Y:S01]  /*09a0*/  FMUL R8, R8, UR4 ;  /* 0x0000000408087c20 */ /* 0x000fe20008400000 */
[----:B------:R-:W-:Y:S02]  /*09b0*/  SHF.R.U32.HI R9, RZ, R12, R9 ;  /* 0x0000000cff097219 */ /* 0x000fe40000011609 */
[----:B------:R-:W-:Y:S01]  /*09c0*/  ISETP.NE.AND.EX P0, PT, R31, RZ, PT, P0 ;  /* 0x000000ff1f00720c */ /* 0x000fe20003f05300 */
[----:B------:R1:W3:Y:S01]  /*09d0*/  F2I.U32.TRUNC.NTZ R15, R8 ;  /* 0x00000008000f7305 */ /* 0x0002e2000020f000 */
[----:B------:R-:W1:Y:S01]  /*09e0*/  LDC R20, c[0x0][0x148] ;  /* 0x00005200ff147b82 */ /* 0x000e620000000800 */
[----:B--2---:R-:W-:-:S07]  /*09f0*/  IMAD R0, R7, R10, R6 ;  /* 0x0000000a07007224 */ /* 0x004fce00078e0206 */
[----:B------:R-:W2:Y:S01]  /*0a00*/  LDC R26, c[0x0][0x600] ;  /* 0x00018000ff1a7b82 */ /* 0x000ea20000000800 */
[-CC-:B----4-:R-:W-:Y:S02]  /*0a10*/  SHF.R.U64 R32, R22, R24.reuse, R9.reuse ;  /* 0x0000001816207219 */ /* 0x190fe40000001209 */
[----:B------:R-:W-:Y:S01]  /*0a20*/  SHF.R.U32.HI R7, RZ, R24, R9 ;  /* 0x00000018ff077219 */ /* 0x000fe20000011609 */
[----:B------:R-:W-:-:S04]  /*0a30*/  IMAD.MOV.U32 R9, RZ, RZ, 0x1 ;  /* 0x00000001ff097424 */ /* 0x000fc800078e00ff */
[----:B------:R-:W4:Y:S01]  /*0a40*/  LDC R21, c[0x0][0x648] ;  /* 0x00019200ff157b82 */ /* 0x000f220000000800 */
[-C--:B0-----:R-:W-:Y:S02]  /*0a50*/  SHF.L.U32 R6, R11, R28.reuse, RZ ;  /* 0x0000001c0b067219 */ /* 0x081fe400000006ff */
[--C-:B------:R-:W-:Y:S02]  /*0a60*/  SHF.R.U64 R24, R32, R28, R7.reuse ;  /* 0x0000001c20187219 */ /* 0x100fe40000001207 */
[----:B------:R-:W-:Y:S02]  /*0a70*/  LOP3.LUT R13, RZ, R6, RZ, 0x33, !PT ;  /* 0x00000006ff0d7212 */ /* 0x000fe400078e33ff */
[-C--:B------:R-:W-:Y:S01]  /*0a80*/  SHF.R.U32.HI R7, RZ, R28.reuse, R7 ;  /* 0x0000001cff077219 */ /* 0x080fe20000011607 */
[----:B------:R-:W0:Y:S01]  /*0a90*/  LDC R23, c[0x0][0x638] ;  /* 0x00018e00ff177b82 */ /* 0x000e220000000800 */
[----:B------:R-:W-:Y:S01]  /*0aa0*/  SHF.L.U32 R12, R9, R28, RZ ;  /* 0x0000001c090c7219 */ /* 0x000fe200000006ff */
[----:B------:R-:W-:-:S06]  /*0ab0*/  IMAD.MOV.U32 R6, RZ, RZ, R24 ;  /* 0x000000ffff067224 */ /* 0x000fcc00078e0018 */
[----:B------:R-:W0:Y:S01]  /*0ac0*/  LDC R101, c[0x0][0x610] ;  /* 0x00018400ff657b82 */ /* 0x000e220000000800 */
[----:B-1-3--:R-:W-:Y:S05]  /*0ad0*/  @!P0 BRA `(.L_x_6) ;  /* 0x0000000000288947 */ /* 0x00afea0003800000 */
[----:B------:R-:W1:Y:S02]  /*0ae0*/  LDC R11, c[0x0][0x64c] ;  /* 0x00019300ff0b7b82 */ /* 0x000e640000000800 */
[----:B-1----:R-:W-:-:S05]  /*0af0*/  IADD3 R11, P0, R24, R11, RZ ;  /* 0x0000000b180b7210 */ /* 0x002fca0007f1e0ff */
        /* <DEDUP_REMOVED lines=8> */
.L_x_6:
[----:B----4-:R-:W-:Y:S01]  /*0b80*/  SHF.R.U64 R6, R6, R21, R7 ;  /* 0x0000001506067219 */ /* 0x010fe20000001207 */
[----:B--2---:R-:W-:Y:S01]  /*0b90*/  VIADD R7, R26, 0xffffffff ;  /* 0xffffffff1a077836 */ /* 0x004fe20000000000 */
[----:B------:R-:W-:Y:S01]  /*0ba0*/  LOP3.LUT R13, R32, R13, RZ, 0xc0, !PT ;  /* 0x0000000d200d7212 */ /* 0x000fe200078ec0ff */
[----:B------:R-:W-:Y:S02]  /*0bb0*/  IMAD.MOV R15, RZ, RZ, -R15 ;  /* 0x000000ffff0f7224 */ /* 0x000fe400078e0a0f */
[----:B------:R-:W-:Y:S02]  /*0bc0*/  IMAD.MOV R8, RZ, RZ, -R6 ;  /* 0x000000ffff087224 */ /* 0x000fe400078e0a06 */
[----:B------:R-:W-:Y:S01]  /*0bd0*/  IMAD R13, R12, R6, R13 ;  /* 0x000000060c0d7224 */ /* 0x000fe200078e020d */
[----:B------:R-:W-:Y:S01]  /*0be0*/  LOP3.LUT R6, R22, R7, RZ, 0xc0, !PT ;  /* 0x0000000716067212 */ /* 0x000fe200078ec0ff */
[----:B------:R-:W-:Y:S02]  /*0bf0*/  @P3 IMAD R0, R20, R15, R5 ;  /* 0x0000000f14003224 */ /* 0x000fe400078e0205 */
[----:B0-----:R-:W-:-:S02]  /*0c00*/  IMAD R5, R8, R23, R24 ;  /* 0x0000001708057224 */ /* 0x001fc400078e0218 */
[----:B------:R-:W-:Y:S02]  /*0c10*/  IMAD R101, R13, R101, R0 ;  /* 0x000000650d657224 */ /* 0x000fe400078e0200 */
[----:B------:R-:W-:Y:S02]  /*0c20*/  IMAD R6, R5, R26, R6 ;  /* 0x0000001a05067224 */ /* 0x000fe400078e0206 */
[----:B------:R-:W-:-:S03]  /*0c30*/  IMAD.MOV.U32 R0, RZ, RZ, 0x1 ;  /* 0x00000001ff007424 */ /* 0x000fc600078e00ff */
[----:B------:R-:W-:Y:S02]  /*0c40*/  SEL R100, R6, R101, !P3 ;  /* 0x0000006506647207 */ /* 0x000fe40005800000 */
[----:B------:R-:W-:-:S07]  /*0c50*/  SEL R101, R101, R6, !P3 ;  /* 0x0000000665657207 */ /* 0x000fce0005800000 */
.L_x_4:
[----:B------:R-:W-:-:S08]  /*0c60*/  NOP ;  /* 0x0000000000007918 */ /* 0x000fd00000000000 */
[----:B------:R-:W0:Y:S02]  /*0c70*/  USETMAXREG.TRY_ALLOC.CTAPOOL UP0, 0xe8 ;  /* 0x000000e8000079c8 */ /* 0x000e240008000600 */
[----:B0-----:R-:W-:-:S13]  /*0c80*/  PLOP3.LUT P0, PT, PT, PT, UP0, 0x80, 0x0 ;  /* 0x000000000000781c */ /* 0x001fda0003f0f008 */
[----:B------:R-:W-:Y:S05]  /*0c90*/  @!P0 BRA `(.L_x_4) ;  /* 0xfffffffc00f08947 */ /* 0x000fea000383ffff */
[----:B------:R-:W-:Y:S01]  /*0ca0*/  ULDC.64 UR4, c[0x0][0x598] ;  /* 0x0001660000047ab9 */ /* 0x000fe20000000a00 */
[----:B------:R-:W-:Y:S01]  /*0cb0*/  ULDC.64 UR38, c[0x0][0x208] ;  /* 0x0000820000267ab9 */ /* 0x000fe20000000a00 */
[----:B------:R-:W-:-:S04]  /*0cc0*/  ISETP.NE.U32.AND P0, PT, RZ, UR4, PT ;  /* 0x00000004ff007c0c */ /* 0x000fc8000bf05070 */
[----:B------:R-:W-:-:S13]  /*0cd0*/  ISETP.NE.AND.EX P0, PT, RZ, UR5, PT, P0 ;  /* 0x00000005ff007c0c */ /* 0x000fda000bf05300 */
[----:B------:R-:W-:Y:S05]  /*0ce0*/  @!P0 BRA `(.L_x_7) ;  /* 0x00000000001c8947 */ /* 0x000fea0003800000 */
[----:B------:R-:W0:Y:S02]  /*0cf0*/  LDC.64 R6, c[0x0][0x598] ;  /* 0x00016600ff067b82 */ /* 0x000e240000000a00 */
[----:B0-----:R-:W2:Y:S02]  /*0d00*/  LDG.E.64 R6, desc[UR38][R6.64] ;  /* 0x0000002606067981 */ /* 0x001ea4000c1e1b00 */
[----:B--2---:R-:W-:-:S04]  /*0d10*/  ISETP.NE.U32.AND P0, PT, R6, RZ, PT ;  /* 0x000000ff0600720c */ /* 0x004fc80003f05070 */
[----:B------:R-:W-:-:S13]  /*0d20*/  ISETP.NE.AND.EX P0, PT, R7, RZ, PT, P0 ;  /* 0x000000ff0700720c */ /* 0x000fda0003f05300 */
[----:B------:R-:W-:Y:S05]  /*0d30*/  @!P0 BRA `(.L_x_7) ;  /* 0x0000000000088947 */ /* 0x000fea0003800000 */
[----:B------:R0:W5:Y:S01]  /*0d40*/  LD.E R19, desc[UR38][R6.64] ;  /* 0x0000002606137980 */ /* 0x000162000c101900 */
[----:B------:R-:W-:Y:S05]  /*0d50*/  BRA `(.L_x_8) ;  /* 0x0000000000247947 */ /* 0x000fea0003800000 */
.L_x_7:
[----:B------:R-:W-:Y:S02]  /*0d60*/  ULDC.64 UR4, c[0x0][0x588] ;  /* 0x0001620000047ab9 */ /* 0x000fe40000000a00 */
[----:B------:R-:W-:-:S04]  /*0d70*/  ISETP.NE.U32.AND P0, PT, RZ, UR4, PT ;  /* 0x00000004ff007c0c */ /* 0x000fc8000bf05070 */
[----:B------:R-:W-:-:S13]  /*0d80*/  ISETP.NE.AND.EX P0, PT, RZ, UR5, PT, P0 ;  /* 0x00000005ff007c0c */ /* 0x000fda000bf05300 */
[----:B------:R-:W-:Y:S05]  /*0d90*/  @!P0 BRA `(.L_x_9) ;  /* 0x00000000000c8947 */ /* 0x000fea0003800000 */
[----:B------:R-:W0:Y:S02]  /*0da0*/  LDC.64 R6, c[0x0][0x588] ;  /* 0x00016200ff067b82 */ /* 0x000e240000000a00 */
[----:B0-----:R1:W5:Y:S01]  /*0db0*/  LDG.E R19, desc[UR38][R6.64] ;  /* 0x0000002606137981 */ /* 0x001362000c1e1900 */
[----:B------:R-:W-:Y:S05]  /*0dc0*/  BRA `(.L_x_8) ;  /* 0x0000000000087947 */ /* 0x000fea0003800000 */
.L_x_9:
[----:B------:R-:W-:Y:S02]  /*0dd0*/  ULDC UR4, c[0x0][0x580] ;  /* 0x0001600000047ab9 */ /* 0x000fe40000000800 */
[----:B------:R-:W-:-:S07]  /*0de0*/  IMAD.U32 R19, RZ, RZ, UR4 ;  /* 0x00000004ff137e24 */ /* 0x000fce000f8e00ff */
.L_x_8:
[----:B------:R-:W-:Y:S02]  /*0df0*/  ULDC.64 UR4, c[0x0][0x5a0] ;  /* 0x0001680000047ab9 */ /* 0x000fe40000000a00 */
[----:B------:R-:W-:-:S04]  /*0e00*/  ISETP.NE.U32.AND P0, PT, RZ, UR4, PT ;  /* 0x00000004ff007c0c */ /* 0x000fc8000bf05070 */
[----:B------:R-:W-:-:S13]  /*0e10*/  ISETP.NE.AND.EX P0, PT, RZ, UR5, PT, P0 ;  /* 0x00000005ff007c0c */ /* 0x000fda000bf05300 */
[----:B------:R-:W-:Y:S05]  /*0e20*/  @!P0 BRA `(.L_x_10) ;  /* 0x00000000001c8947 */ /* 0x000fea0003800000 */
[----:B01----:R-:W0:Y:S02]  /*0e30*/  LDC.64 R6, c[0x0][0x5a0] ;  /* 0x00016800ff067b82 */ /* 0x003e240000000a00 */
[----:B0-----:R-:W2:Y:S02]  /*0e40*/  LDG.E.64 R6, desc[UR38][R6.64] ;  /* 0x0000002606067981 */ /* 0x001ea4000c1e1b00 */
[----:B--2---:R-:W-:-:S04]  /*0e50*/  ISETP.NE.U32.AND P0, PT, R6, RZ, PT ;  /* 0x000000ff0600720c */ /* 0x004fc80003f05070 */
[----:B------:R-:W-:-:S13]  /*0e60*/  ISETP.NE.AND.EX P0, PT, R7, RZ, PT, P0 ;  /* 0x000000ff0700720c */ /* 0x000fda0003f05300 */
[----:B------:R-:W-:Y:S05]  /*0e70*/  @!P0 BRA `(.L_x_10) ;  /* 0x0000000000088947 */ /* 0x000fea0003800000 */
[----:B------:R0:W5:Y:S01]  /*0e80*/  LD.E R88, desc[UR38][R6.64] ;  /* 0x0000002606587980 */ /* 0x000162000c101900 */
[----:B------:R-:W-:Y:S05]  /*0e90*/  BRA `(.L_x_11) ;  /* 0x0000000000247947 */ /* 0x000fea0003800000 */
.L_x_10:
[----:B------:R-:W-:Y:S02]  /*0ea0*/  ULDC.64 UR4, c[0x0][0x590] ;  /* 0x0001640000047ab9 */ /* 0x000fe40000000a00 */
[----:B------:R-:W-:-:S04]  /*0eb0*/  ISETP.NE.U32.AND P0, PT, RZ, UR4, PT ;  /* 0x00000004ff007c0c */ /* 0x000fc8000bf05070 */
[----:B------:R-:W-:-:S13]  /*0ec0*/  ISETP.NE.AND.EX P0, PT, RZ, UR5, PT, P0 ;  /* 0x00000005ff007c0c */ /* 0x000fda000bf05300 */
[----:B------:R-:W-:Y:S05]  /*0ed0*/  @!P0 BRA `(.L_x_12) ;  /* 0x00000000000c8947 */ /* 0x000fea0003800000 */
[----:B------:R-:W2:Y:S02]  /*0ee0*/  LDC.64 R88, c[0x0][0x590] ;  /* 0x00016400ff587b82 */ /* 0x000ea40000000a00 */
[----:B--2---:R2:W5:Y:S01]  /*0ef0*/  LDG.E R88, desc[UR38][R88.64] ;  /* 0x0000002658587981 */ /* 0x004562000c1e1900 */
[----:B------:R-:W-:Y:S05]  /*0f00*/  BRA `(.L_x_11) ;  /* 0x0000000000087947 */ /* 0x000fea0003800000 */
.L_x_12:
[----:B------:R-:W-:Y:S02]  /*0f10*/  ULDC UR4, c[0x0][0x584] ;  /* 0x0001610000047ab9 */ /* 0x000fe40000000800 */
[----:B------:R-:W-:-:S07]  /*0f20*/  IMAD.U32 R88, RZ, RZ, UR4 ;  /* 0x00000004ff587e24 */ /* 0x000fce000f8e00ff */
.L_x_11:
[----:B------:R-:W-:-:S13]  /*0f30*/  LOP3.LUT P0, RZ, R0, 0xff, RZ, 0xc0, !PT ;  /* 0x000000ff00ff7812 */ /* 0x000fda000780c0ff */
[----:B------:R-:W-:Y:S05]  /*0f40*/  @!P0 EXIT ;  /* 0x000000000000894d */ /* 0x000fea0003800000 */
[----:B------:R-:W3:Y:S01]  /*0f50*/  LDC R90, c[0x0][0x658] ;  /* 0x00019600ff5a7b82 */ /* 0x000ee20000000800 */
[----:B------:R-:W-:Y:S01]  /*0f60*/  ULDC.64 UR6, c[0x0][0x288] ;  /* 0x0000a20000067ab9 */ /* 0x000fe20000000a00 */
[----:B------:R-:W-:Y:S01]  /*0f70*/  LOP3.LUT R14, R14, 0x1, RZ, 0xc0, !PT ;  /* 0x000000010e0e7812 */ /* 0x000fe200078ec0ff */
[----:B------:R-:W-:Y:S01]  /*0f80*/  UIADD3 UR4, UR7, 0x3f, URZ ;  /* 0x0000003f07047890 */ /* 0x000fe2000fffe03f */
[----:B------:R-:W-:Y:S01]  /*0f90*/  SHF.R.U32.HI R0, RZ, 0x2, R3 ;  /* 0x00000002ff007819 */ /* 0x000fe20000011603 */
[----:B01----:R-:W-:Y:S01]  /*0fa0*/  IMAD.MOV.U32 R7, RZ, RZ, -0x1 ;  /* 0xffffffffff077424 */ /* 0x003fe200078e00ff */
[----:B------:R-:W-:Y:S01]  /*0fb0*/  SHF.R.U32.HI R4, RZ, 0x1, R4 ;  /* 0x00000001ff047819 */ /* 0x000fe20000011604 */
[----:B------:R-:W-:Y:S01]  /*0fc0*/  USHF.R.S32.HI UR5, URZ, 0x1f, UR4 ;  /* 0x0000001f3f057899 */ /* 0x000fe20008011404 */
[----:B------:R-:W0:Y:S01]  /*0fd0*/  LDC.64 R92, c[0x0][0x5c8] ;  /* 0x00017200ff5c7b82 */ /* 0x000e220000000a00 */
[----:B------:R-:W-:Y:S01]  /*0fe0*/  IMAD.SHL.U32 R5, R14, 0x40, RZ ;  /* 0x000000400e057824 */ /* 0x000fe200078e00ff */
[----:B------:R-:W-:Y:S01]  /*0ff0*/  LOP3.LUT R0, R0, 0x7, RZ, 0xc0, !PT ;  /* 0x0000000700007812 */ /* 0x000fe200078ec0ff */
[----:B------:R-:W-:Y:S01]  /*1000*/  ULEA.HI UR5, UR5, UR4, URZ, 0x6 ;  /* 0x0000000405057291 */ /* 0x000fe2000f8f303f */
[----:B------:R-:W-:Y:S01]  /*1010*/  LOP3.LUT R23, R4, 0x30, RZ, 0xc0, !PT ;  /* 0x0000003004177812 */ /* 0x000fe200078ec0ff */
[----:B------:R-:W-:Y:S01]  /*1020*/  IMAD.MOV.U32 R9, RZ, RZ, 0x1 ;  /* 0x00000001ff097424 */ /* 0x000fe200078e00ff */
[--C-:B------:R-:W-:Y:S01]  /*1030*/  LOP3.LUT R22, R5, 0x40, R0.reuse, 0xe2, !PT ;  /* 0x0000004005167812 */ /* 0x100fe200078ee200 */
[----:B------:R-:W-:Y:S01]  /*1040*/  USHF.R.S32.HI UR43, URZ, 0x6, UR5 ;  /* 0x000000063f2b7899 */ /* 0x000fe20008011405 */
[----:B------:R-:W1:Y:S01]  /*1050*/  LDC R95, c[0x0][0x600] ;  /* 0x00018000ff5f7b82 */ /* 0x000e620000000800 */
[-C--:B------:R-:W-:Y:S01]  /*1060*/  IADD3 R5, RZ, -R23.reuse, -R0 ;  /* 0x80000017ff057210 */ /* 0x080fe20007ffe800 */
[----:B------:R-:W-:Y:S01]  /*1070*/  IMAD.U32 R6, RZ, RZ, UR6 ;  /* 0x00000006ff067e24 */ /* 0x000fe2000f8e00ff */
[C---:B--2---:R-:W-:Y:S01]  /*1080*/  LOP3.LUT R89, R3.reuse, 0x3, RZ, 0xc0, !PT ;  /* 0x0000000303597812 */ /* 0x044fe200078ec0ff */
[----:B------:R-:W-:Y:S01]  /*1090*/  UISETP.LT.AND UP0, UPT, UR43, 0x1, UPT ;  /* 0x000000012b00788c */ /* 0x000fe2000bf01270 */
[----:B------:R-:W-:Y:S01]  /*10a0*/  LOP3.LUT R94, R3, 0x80, RZ, 0xc0, !PT ;  /* 0x00000080035e7812 */ /* 0x000fe200078ec0ff */
[----:B------:R-:W-:Y:S01]  /*10b0*/  IMAD R5, R14, -0x40, R5 ;  /* 0xffffffc00e057824 */ /* 0x000fe200078e0205 */
[----:B------:R-:W-:Y:S01]  /*10c0*/  ULDC UR4, c[0x0][0x284] ;  /* 0x0000a10000047ab9 */ /* 0x000fe20000000800 */
[-C--:B---3--:R-:W-:Y:S01]  /*10d0*/  SHF.L.U32 R7, R7, R90.reuse, RZ ;  /* 0x0000005a07077219 */ /* 0x088fe200000006ff */
[----:B------:R-:W-:Y:S01]  /*10e0*/  USEL UR44, UR43, 0x1, UP0 ;  /* 0x000000012b2c7887 */ /* 0x000fe20008000000 */
[----:B------:R-:W-:Y:S01]  /*10f0*/  LOP3.LUT R22, R22, R23, RZ, 0xfc, !PT ;  /* 0x0000001716167212 */ /* 0x000fe200078efcff */
[----:B------:R-:W-:Y:S01]  /*1100*/  IMAD R89, R89, -0x2, R6 ;  /* 0xfffffffe59597824 */ /* 0x000fe200078e0206 */
[----:B------:R-:W-:Y:S01]  /*1110*/  SHF.L.U32 R90, R9, R90, RZ ;  /* 0x0000005a095a7219 */ /* 0x000fe200000006ff */
[----:B------:R-:W-:Y:S01]  /*1120*/  VIADD R97, R5, UR4 ;  /* 0x0000000405617c36 */ /* 0x000fe20008000000 */
[----:B------:R-:W-:Y:S01]  /*1130*/  LOP3.LUT R98, R18, 0x1, RZ, 0xfc, !PT ;  /* 0x0000000112627812 */ /* 0x000fe200078efcff */
[----:B------:R-:W-:Y:S01]  /*1140*/  IMAD.MOV.U32 R23, RZ, RZ, RZ ;  /* 0x000000ffff177224 */ /* 0x000fe200078e00ff */
[C---:B0-----:R-:W-:Y:S01]  /*1150*/  SHF.L.U64.HI R91, R92.reuse, 0x3, R93 ;  /* 0x000000035c5b7819 */ /* 0x041fe2000001025d */
[----:B------:R-:W-:Y:S01]  /*1160*/  IMAD.SHL.U32 R92, R92, 0x8, RZ ;  /* 0x000000085c5c7824 */ /* 0x000fe200078e00ff */
[----:B------:R-:W-:Y:S01]  /*1170*/  SHF.R.U32.HI R94, RZ, 0x7, R94 ;  /* 0x00000007ff5e7819 */ /* 0x000fe2000001165e */
[----:B------:R-:W-:Y:S01]  /*1180*/  IMAD.SHL.U32 R93, R3, 0x2, RZ ;  /* 0x00000002035d7824 */ /* 0x000fe200078e00ff */
[----:B------:R-:W-:Y:S01]  /*1190*/  LOP3.LUT R96, RZ, R7, RZ, 0x33, !PT ;  /* 0x00000007ff607212 */ /* 0x000fe200078e33ff */
[----:B------:R-:W-:Y:S01]  /*11a0*/  UIADD3 UR44, UR43, -UR44, URZ ;  /* 0x8000002c2b2c7290 */ /* 0x000fe2000fffe03f */
[----:B------:R-:W-:Y:S01]  /*11b0*/  UMOV UR40, URZ ;  /* 0x0000003f00287c82 */ /* 0x000fe20008000000 */
[----:B-1----:R-:W-:Y:S01]  /*11c0*/  VIADD R95, R95, 0xffffffff ;  /* 0xffffffff5f5f7836 */ /* 0x002fe20000000000 */
[----:B------:R-:W-:-:S09]  /*11d0*/  UMOV UR41, URZ ;  /* 0x0000003f00297c82 */ /* 0x000fd20008000000 */
.L_x_158:
[----:B0-----:R-:W0:Y:S01]  /*11e0*/  SHFL.IDX PT, R0, R94, RZ, 0x1f ;  /* 0x00001fff5e007589 */ /* 0x001e2200000e0000 */
[----:B-1----:R-:W1:Y:S01]  /*11f0*/  S2UR UR7, SR_CgaCtaId ;  /* 0x00000000000779c3 */ /* 0x002e620000008800 */
[----:B------:R-:W-:Y:S01]  /*1200*/  UMOV UR6, 0x400 ;  /* 0x0000040000067882 */ /* 0x000fe20000000000 */
[----:B0-----:R-:W-:Y:S01]  /*1210*/  R2UR UR4, R0 ;  /* 0x00000000000472ca */ /* 0x001fe200000e0000 */
[----:B-1----:R-:W-:-:S12]  /*1220*/  ULEA UR46, UR7, UR6, 0x18 ;  /* 0x00000006072e7291 */ /* 0x002fd8000f8ec03f */
[----:B------:R-:W-:-:S04]  /*1230*/  ULEA.HI UR5, UR4, UR4, URZ, 0x1 ;  /* 0x0000000404057291 */ /* 0x000fc8000f8f083f */
[----:B------:R-:W-:-:S04]  /*1240*/  ULOP3.LUT UR5, UR5, 0x7fffe, URZ, 0xc0, !UPT ;  /* 0x0007fffe05057892 */ /* 0x000fc8000f8ec03f */
[----:B------:R-:W-:-:S03]  /*1250*/  UIADD3 UR5, UR4, -UR5, URZ ;  /* 0x8000000504057290 */ /* 0x000fc6000fffe03f */
[----:B------:R-:W-:Y:S01]  /*1260*/  ULDC UR4, c[0x0][0x28c] ;  /* 0x0000a30000047ab9 */ /* 0x000fe20000000800 */
[----:B------:R-:W-:Y:S01]  /*1270*/  ULEA UR5, UR5, UR46, 0xd ;  /* 0x0000002e05057291 */ /* 0x000fe2000f8e683f */
[----:B------:R-:W-:-:S03]  /*1280*/  ISETP.LT.AND P0, PT, RZ, UR4, PT ;  /* 0x00000004ff007c0c */ /* 0x000fc6000bf01270 */
[----:B------:R-:W-:-:S04]  /*1290*/  UIADD3 UR5, UR5, 0x100, URZ ;  /* 0x0000010005057890 */ /* 0x000fc8000fffe03f */
[----:B------:R-:W-:-:S04]  /*12a0*/  USHF.R.U32.HI UR5, URZ, 0x4, UR5 ;  /* 0x000000043f057899 */ /* 0x000fc80008011605 */
[----:B------:R-:W-:-:S04]  /*12b0*/  ULOP3.LUT UR5, UR5, 0x3fff, URZ, 0xc0, !UPT ;  /* 0x00003fff05057892 */ /* 0x000fc8000f8ec03f */
[----:B------:R-:W-:Y:S01]  /*12c0*/  ULOP3.LUT UR45, UR5, 0x10000, URZ, 0xfc, !UPT ;  /* 0x00010000052d7892 */ /* 0x000fe2000f8efc3f */
[----:B--2345:R-:W-:Y:S11]  /*12d0*/  @P0 BRA `(.L_x_13) ;  /* 0x0000000000400947 */ /* 0x03cff60003800000 */
[----:B------:R-:W-:Y:S01]  /*12e0*/  MOV R0, 0x0 ;  /* 0x0000000000007802 */ /* 0x000fe20000000f00 */
[----:B------:R-:W-:Y:S01]  /*12f0*/  ULDC.64 UR4, c[0x4][0x68] ;  /* 0x01001a0000047ab9 */ /* 0x000fe20000000a00 */
[----:B------:R-:W-:Y:S01]  /*1300*/  ULDC.64 UR6, c[0x4][0x8] ;  /* 0x0100020000067ab9 */ /* 0x000fe20000000a00 */
[----:B------:R-:W-:Y:S01]  /*1310*/  IMAD.U32 R4, RZ, RZ, UR4 ;  /* 0x00000004ff047e24 */ /* 0x000fe2000f8e00ff */
[----:B------:R0:W1:Y:S01]  /*1320*/  LDC.64 R14, c[0x4][R0] ;  /* 0x01000000000e7b82 */ /* 0x0000620000000a00 */
[----:B------:R-:W-:Y:S01]  /*1330*/  IMAD.U32 R5, RZ, RZ, UR5 ;  /* 0x00000005ff057e24 */ /* 0x000fe2000f8e00ff */
[----:B------:R-:W-:Y:S01]  /*1340*/  ULDC.64 UR4, c[0x4][0x70] ;  /* 0x01001c0000047ab9 */ /* 0x000fe20000000a00 */
[----:B------:R-:W-:Y:S02]  /*1350*/  IMAD.U32 R10, RZ, RZ, UR6 ;  /* 0x00000006ff0a7e24 */ /* 0x000fe4000f8e00ff */
[----:B------:R-:W-:Y:S02]  /*1360*/  IMAD.U32 R6, RZ, RZ, UR4 ;  /* 0x00000004ff067e24 */ /* 0x000fe4000f8e00ff */
[----:B------:R-:W-:-:S02]  /*1370*/  IMAD.U32 R7, RZ, RZ, UR5 ;  /* 0x00000005ff077e24 */ /* 0x000fc4000f8e00ff */
[----:B------:R-:W-:Y:S02]  /*1380*/  IMAD.U32 R11, RZ, RZ, UR7 ;  /* 0x00000007ff0b7e24 */ /* 0x000fe4000f8e00ff */
[----:B------:R-:W-:Y:S02]  /*1390*/  IMAD.MOV.U32 R8, RZ, RZ, 0x1e1 ;  /* 0x000001e1ff087424 */ /* 0x000fe400078e00ff */
[----:B------:R-:W-:Y:S02]  /*13a0*/  IMAD.MOV.U32 R12, RZ, RZ, 0x1 ;  /* 0x00000001ff0c7424 */ /* 0x000fe400078e00ff */
[----:B0-----:R-:W-:-:S07]  /*13b0*/  IMAD.MOV.U32 R13, RZ, RZ, RZ ;  /* 0x000000ffff0d7224 */ /* 0x001fce00078e00ff */
[----:B------:R-:W-:-:S07]  /*13c0*/  LEPC R20, `(.L_x_13) ;  /* 0x000000001014794e */ /* 0x000fce0000000000 */
[----:B-1---5:R-:W-:Y:S05]  /*13d0*/  CALL.ABS.NOINC R14 ;  /* 0x000000000e007343 */ /* 0x022fea0003c00000 */
.L_x_13:
[----:B------:R-:W-:-:S13]  /*13e0*/  ISETP.NE.AND P0, PT, R98, 0x3, PT ;  /* 0x000000036200780c */ /* 0x000fda0003f05270 */
[----:B------:R-:W-:Y:S05]  /*13f0*/  @!P0 BRA `(.L_x_14) ;  /* 0x0000000000048947 */ /* 0x000fea0003800000 */
[----:B------:R-:W-:Y:S01]  /*1400*/  BPT.TRAP 0x1 ;  /* 0x000000040000795c */ /* 0x000fe20000300000 */
.L_x_14:
[----:B------:R-:W-:Y:S02]  /*1410*/  IMAD.U32 R3, RZ, RZ, UR41 ;  /* 0x00000029ff037e24 */ /* 0x000fe4000f8e00ff */
[----:B------:R-:W-:-:S03]  /*1420*/  IMAD.U32 R0, RZ, RZ, UR40 ;  /* 0x00000028ff007e24 */ /* 0x000fc6000f8e00ff */
[----:B------:R-:W-:Y:S02]  /*1430*/  LEA R3, R3, UR46, 0x3 ;  /* 0x0000002e03037c11 */ /* 0x000fe4000f8e18ff */
[----:B------:R-:W-:-:S04]  /*1440*/  SHF.L.U32 R0, R0, 0x1f, RZ ;  /* 0x0000001f00007819 */ /* 0x000fc800000006ff */
[----:B------:R0:W1:Y:S01]  /*1450*/  SYNCS.PHASECHK.TRANS64.TRYWAIT P1, [R3+URZ], R0 ;  /* 0x00000000030075a7 */ /* 0x000062000802017f */
[----:B------:R-:W-:Y:S05]  /*1460*/  @!P0 BRA `(.L_x_15) ;  /* 0x0000000000048947 */ /* 0x000fea0003800000 */
[----:B------:R-:W-:Y:S01]  /*1470*/  BPT.TRAP 0x1 ;  /* 0x000000040000795c */ /* 0x000fe20000300000 */
.L_x_15:
[----:B------:R-:W-:-:S05]  /*1480*/  IMAD.U32 R4, RZ, RZ, UR44 ;  /* 0x0000002cff047e24 */ /* 0x000fca000f8e00ff */
[----:B------:R-:W-:Y:S01]  /*1490*/  ISETP.GE.AND P2, PT, R4, 0x1, PT ;  /* 0x000000010400780c */ /* 0x000fe20003f46270 */
[----:B-1----:R-:W-:-:S12]  /*14a0*/  @P1 BRA `(.L_x_16) ;  /* 0x0000000000081947 */ /* 0x002fd80003800000 */
[----:B------:R-:W1:Y:S02]  /*14b0*/  SYNCS.PHASECHK.TRANS64.TRYWAIT P1, [R3+URZ], R0 ;  /* 0x00000000030075a7 */ /* 0x000e64000802017f */
[----:B-1----:R-:W-:Y:S05]  /*14c0*/  @!P1 BRA `(.L_x_17) ;  /* 0x0000006400a49947 */ /* 0x002fea0003800000 */
.L_x_16:
[----:B------:R-:W-:Y:S05]  /*14d0*/  WARPSYNC.ALL ;  /* 0x0000000000007948 */ /* 0x000fea0003800000 */
[----:B------:R-:W-:Y:S01]  /*14e0*/  UIADD3 UR4, UR46, 0x14100, URZ ;  /* 0x000141002e047890 */ /* 0x000fe2000fffe03f */
[----:B------:R-:W-:Y:S01]  /*14f0*/  WARPGROUP.ARRIVE ;  /* 0x00000000000079c5 */ /* 0x000fe20000000000 */
[----:B------:R-:W-:Y:S02]  /*1500*/  ULEA UR5, UR41, UR45, 0xa ;  /* 0x0000002d29057291 */ /* 0x000fe4000f8e503f */
[----:B------:R-:W-:Y:S01]  /*1510*/  USHF.R.U32.HI UR4, URZ, 0x4, UR4 ;  /* 0x000000043f047899 */ /* 0x000fe20008011604 */
[----:B------:R-:W-:Y:S01]  /*1520*/  UMOV UR9, 0x40000040 ;  /* 0x4000004000097882 */ /* 0x000fe20000000000 */
[----:B------:R-:W-:-:S02]  /*1530*/  UMOV UR11, 0x40000040 ;  /* 0x40000040000b7882 */ /* 0x000fc40000000000 */
[----:B------:R-:W-:Y:S01]  /*1540*/  ULOP3.LUT UR4, UR4, 0x3fff, URZ, 0xc0, !UPT ;  /* 0x00003fff04047892 */ /* 0x000fe2000f8ec03f */
[----:B------:R-:W-:-:S03]  /*1550*/  UMOV UR8, UR5 ;  /* 0x0000000500087c82 */ /* 0x000fc60008000000 */
[----:B------:R-:W-:-:S04]  /*1560*/  ULOP3.LUT UR4, UR4, 0x10000, URZ, 0xfc, !UPT ;  /* 0x0001000004047892 */ /* 0x000fc8000f8efc3f */
[----:B------:R-:W-:-:S07]  /*1570*/  ULEA UR6, UR41, UR4, 0xa ;  /* 0x0000000429067291 */ /* 0x000fce000f8e503f */
[----:B------:R-:W-:Y:S02]  /*1580*/  UMOV UR10, UR6 ;  /* 0x00000006000a7c82 */ /* 0x000fe40008000000 */
[----:B------:R-:W-:Y:S01]  /*1590*/  HGMMA.64x128x16.F32.BF16 R24, gdesc[UR8], RZ, !UPT, gsb0 ;  /* 0x01e00000081879f0 */ /* 0x000fe2000c0018ff */
[----:B------:R-:W-:Y:S02]  /*15a0*/  UIADD3 UR8, UR5, 0x2, URZ ;  /* 0x0000000205087890 */ /* 0x000fe4000fffe03f */
[----:B------:R-:W-:Y:S01]  /*15b0*/  UIADD3 UR10, UR6, 0x2, URZ ;  /* 0x00000002060a7890 */ /* 0x000fe2000fffe03f */
[----:B------:R-:W-:Y:S01]  /*15c0*/  UMOV UR9, 0x40000040 ;  /* 0x4000004000097882 */ /* 0x000fe20000000000 */
[----:B------:R-:W-:Y:S01]  /*15d0*/  UMOV UR11, 0x40000040 ;  /* 0x40000040000b7882 */ /* 0x000fe20000000000 */
[----:B------:R-:W-:Y:S02]  /*15e0*/  WARPGROUP.DEPBAR.LE gsb0, 0x0 ;  /* 0x00008000000079c5 */ /* 0x000fe40000010000 */
[----:B------:R-:W-:-:S06]  /*15f0*/  WARPGROUP.ARRIVE ;  /* 0x00000000000079c5 */ /* 0x000fcc0000000000 */
[----:B------:R-:W-:Y:S01]  /*1600*/  HGMMA.64x128x16.F32.BF16 R24, gdesc[UR8], R24, gsb0 ;  /* 0x01e00000081879f0 */ /* 0x000fe20008001818 */
        /* <DEDUP_REMOVED lines=13> */
[----:B------:R-:W-:Y:S03]  /*16e0*/  HGMMA.64x128x16.F32.BF16 R24, gdesc[UR8], R24, gsb0 ;  /* 0x01e00000081879f0 */ /* 0x000fe60008001818 */
[----:B------:R-:W-:Y:S02]  /*16f0*/  WARPGROUP.DEPBAR.LE gsb0, 0x0 ;  /* 0x00008000000079c5 */ /* 0x000fe40000010000 */
[----:B------:R-:W-:Y:S05]  /*1700*/  @!P2 BRA `(.L_x_18) ;  /* 0x00000004001ca947 */ /* 0x000fea0003800000 */
[----:B------:R-:W-:Y:S01]  /*1710*/  UIADD3 UR5, UR41, 0x1, URZ ;  /* 0x0000000129057890 */ /* 0x000fe2000fffe03f */
[----:B01----:R-:W-:-:S03]  /*1720*/  IMAD.U32 R0, RZ, RZ, UR44 ;  /* 0x0000002cff007e24 */ /* 0x003fc6000f8e00ff */
[----:B------:R-:W-:-:S04]  /*1730*/  UISETP.NE.AND UP0, UPT, UR5, 0x5, UPT ;  /* 0x000000050500788c */ /* 0x000fc8000bf05270 */
[----:B------:R-:W-:Y:S02]  /*1740*/  USEL UR6, URZ, 0x1, UP0 ;  /* 0x000000013f067887 */ /* 0x000fe40008000000 */
[----:B------:R-:W-:Y:S02]  /*1750*/  USEL UR5, UR5, URZ, UP0 ;  /* 0x0000003f05057287 */ /* 0x000fe40008000000 */
[----:B------:R-:W-:-:S06]  /*1760*/  ULOP3.LUT UR6, UR40, UR6, URZ, 0x3c, !UPT ;  /* 0x0000000628067292 */ /* 0x000fcc000f8e3c3f */
[----:B------:R-:W-:Y:S01]  /*1770*/  IMAD.U32 R5, RZ, RZ, UR6 ;  /* 0x00000006ff057e24 */ /* 0x000fe2000f8e00ff */
[----:B------:R-:W-:-:S06]  /*1780*/  UMOV UR6, UR41 ;  /* 0x0000002900067c82 */ /* 0x000fcc0008000000 */
.L_x_25:
[----:B01----:R-:W-:Y:S05]  /*1790*/  @!P0 BRA `(.L_x_19) ;  /* 0x0000000000048947 */ /* 0x003fea0003800000 */
[----:B------:R-:W-:Y:S01]  /*17a0*/  BPT.TRAP 0x1 ;  /* 0x000000040000795c */ /* 0x000fe20000300000 */
.L_x_19:
[----:B------:R-:W0:Y:S01]  /*17b0*/  S2UR UR8, SR_CgaCtaId ;  /* 0x00000000000879c3 */ /* 0x000e220000008800 */
[----:B------:R-:W-:Y:S01]  /*17c0*/  UMOV UR7, 0x400 ;  /* 0x0000040000077882 */ /* 0x000fe20000000000 */
[----:B------:R-:W-:Y:S01]  /*17d0*/  SHF.L.U32 R3, R5, 0x1f, RZ ;  /* 0x0000001f05037819 */ /* 0x000fe200000006ff */
[----:B0-----:R-:W-:-:S04]  /*17e0*/  ULEA UR13, UR8, UR7, 0x18 ;  /* 0x00000007080d7291 */ /* 0x001fc8000f8ec03f */
[----:B------:R-:W-:-:S09]  /*17f0*/  ULEA UR7, UR5, UR13, 0x3 ;  /* 0x0000000d05077291 */ /* 0x000fd2000f8e183f */
[----:B------:R0:W1:Y:S01]  /*1800*/  SYNCS.PHASECHK.TRANS64.TRYWAIT P1, [UR7], R3 ;  /* 0x00000003ff0075a7 */ /* 0x0000620008020147 */
[----:B------:R-:W-:Y:S05]  /*1810*/  @!P0 BRA `(.L_x_20) ;  /* 0x0000000000048947 */ /* 0x000fea0003800000 */
[----:B------:R-:W-:Y:S01]  /*1820*/  BPT.TRAP 0x1 ;  /* 0x000000040000795c */ /* 0x000fe20000300000 */
.L_x_20:
[----:B-1----:R-:W-:Y:S05]  /*1830*/  @P1 BRA `(.L_x_21) ;  /* 0x0000000000081947 */ /* 0x002fea0003800000 */
[----:B------:R-:W1:Y:S02]  /*1840*/  SYNCS.PHASECHK.TRANS64.TRYWAIT P1, [UR7], R3 ;  /* 0x00000003ff0075a7 */ /* 0x000e640008020147 */
[----:B-1----:R-:W-:Y:S05]  /*1850*/  @!P1 BRA `(.L_x_22) ;  /* 0x0000006000d49947 */ /* 0x002fea0003800000 */
.L_x_21:
[----:B------:R-:W-:Y:S01]  /*1860*/  ULEA UR7, UR5, UR45, 0xa ;  /* 0x0000002d05077291 */ /* 0x000fe2000f8e503f */
[----:B------:R-:W-:Y:S01]  /*1870*/  WARPGROUP.ARRIVE ;  /* 0x00000000000079c5 */ /* 0x000fe20000000000 */
[----:B------:R-:W-:Y:S01]  /*1880*/  ULEA UR12, UR5, UR4, 0xa ;  /* 0x00000004050c7291 */ /* 0x000fe2000f8e503f */
[----:B------:R-:W-:Y:S01]  /*1890*/  UMOV UR9, 0x40000040 ;  /* 0x4000004000097882 */ /* 0x000fe20000000000 */
[----:B------:R-:W-:-:S03]  /*18a0*/  UMOV UR11, 0x40000040 ;  /* 0x40000040000b7882 */ /* 0x000fc60000000000 */
[----:B------:R-:W-:Y:S02]  /*18b0*/  UMOV UR8, UR7 ;  /* 0x0000000700087c82 */ /* 0x000fe40008000000 */
[----:B------:R-:W-:Y:S02]  /*18c0*/  UMOV UR10, UR12 ;  /* 0x0000000c000a7c82 */ /* 0x000fe40008000000 */
[----:B------:R-:W-:Y:S01]  /*18d0*/  HGMMA.64x128x16.F32.BF16 R24, gdesc[UR8], R24, gsb0 ;  /* 0x01e00000081879f0 */ /* 0x000fe20008001818 */
[----:B------:R-:W-:Y:S02]  /*18e0*/  UIADD3 UR8, UR7, 0x2, URZ ;  /* 0x0000000207087890 */ /* 0x000fe4000fffe03f */
[----:B------:R-:W-:Y:S01]  /*18f0*/  UIADD3 UR10, UR12, 0x2, URZ ;  /* 0x000000020c0a7890 */ /* 0x000fe2000fffe03f */
[----:B------:R-:W-:Y:S01]  /*1900*/  UMOV UR9, 0x40000040 ;  /* 0x4000004000097882 */ /* 0x000fe20000000000 */
[----:B------:R-:W-:Y:S01]  /*1910*/  UMOV UR11, 0x40000040 ;  /* 0x40000040000b7882 */ /* 0x000fe20000000000 */
[----:B------:R-:W-:-:S02]  /*1920*/  WARPGROUP.DEPBAR.LE gsb0, 0x0 ;  /* 0x00008000000079c5 */ /* 0x000fc40000010000 */
        /* <DEDUP_REMOVED lines=18> */
[----:B------:R-:W-:Y:S01]  /*1a50*/  BPT.TRAP 0x1 ;  /* 0x000000040000795c */ /* 0x000fe20000300000 */
.L_x_23:
[----:B------:R-:W-:Y:S01]  /*1a60*/  ULEA UR7, UR6, UR13, 0x3 ;  /* 0x0000000d06077291 */ /* 0x000fe2000f8e183f */
[----:B------:R-:W-:-:S03]  /*1a70*/  ISETP.GT.U32.AND P1, PT, R18, 0x1, PT ;  /* 0x000000011200780c */ /* 0x000fc60003f24070 */
[----:B------:R-:W-:-:S04]  /*1a80*/  UIADD3 UR7, UR7, 0x28, URZ ;  /* 0x0000002807077890 */ /* 0x000fc8000fffe03f */
[----:B------:R-:W-:-:S09]  /*1a90*/  UPRMT UR7, URZ, 0x654, UR7 ;  /* 0x000006543f077896 */ /* 0x000fd20008000007 */
[----:B------:R-:W-:Y:S01]  /*1aa0*/  SYNCS.ARRIVE.TRANS64.RED.A1T0 RZ, [UR7], RZ ;  /* 0x000000ffffff79a7 */ /* 0x000fe20008100407 */
[----:B------:R-:W-:Y:S05]  /*1ab0*/  @P1 BRA `(.L_x_24) ;  /* 0x0000000000041947 */ /* 0x000fea0003800000 */
[----:B------:R-:W-:Y:S01]  /*1ac0*/  BPT.TRAP 0x1 ;  /* 0x000000040000795c */ /* 0x000fe20000300000 */
.L_x_24:
[----:B------:R-:W-:Y:S01]  /*1ad0*/  UIADD3 UR5, UR5, 0x1, URZ ;  /* 0x0000000105057890 */ /* 0x000fe2000fffe03f */
[C---:B------:R-:W-:Y:S01]  /*1ae0*/  ISETP.GT.AND P1, PT, R0.reuse, 0x1, PT ;  /* 0x000000010000780c */ /* 0x040fe20003f24270 */
[----:B------:R-:W-:Y:S01]  /*1af0*/  UIADD3 UR6, UR6, 0x1, URZ ;  /* 0x0000000106067890 */ /* 0x000fe2000fffe03f */
[----:B------:R-:W-:Y:S01]  /*1b00*/  VIADD R0, R0, 0xffffffff ;  /* 0xffffffff00007836 */ /* 0x000fe20000000000 */
[----:B------:R-:W-:Y:S02]  /*1b10*/  UISETP.NE.AND UP0, UPT, UR5, 0x5, UPT ;  /* 0x000000050500788c */ /* 0x000fe4000bf05270 */
[----:B------:R-:W-:Y:S02]  /*1b20*/  UISETP.NE.AND UP1, UPT, UR6, 0x5, UPT ;  /* 0x000000050600788c */ /* 0x000fe4000bf25270 */
[----:B------:R-:W-:Y:S02]  /*1b30*/  USEL UR7, URZ, 0x1, UP0 ;  /* 0x000000013f077887 */ /* 0x000fe40008000000 */
[----:B------:R-:W-:-:S02]  /*1b40*/  USEL UR5, UR5, URZ, UP0 ;  /* 0x0000003f05057287 */ /* 0x000fc40008000000 */
[----:B------:R-:W-:Y:S02]  /*1b50*/  USEL UR6, UR6, URZ, UP1 ;  /* 0x0000003f06067287 */ /* 0x000fe40008800000 */
[----:B------:R-:W-:Y:S01]  /*1b60*/  LOP3.LUT R5, R5, UR7, RZ, 0x3c, !PT ;  /* 0x0000000705057c12 */ /* 0x000fe2000f8e3cff */
[----:B------:R-:W-:Y:S09]  /*1b70*/  @P1 BRA `(.L_x_25) ;  /* 0xfffffffc00041947 */ /* 0x000ff2000383ffff */
.L_x_18:
[----:B01----:R-:W0:Y:S02]  /*1b80*/  LDC R0, c[0x0][0x28c] ;  /* 0x0000a300ff007b82 */ /* 0x003e240000000800 */
[----:B0-----:R-:W-:-:S13]  /*1b90*/  ISETP.GE.AND P1, PT, R0, 0x1, PT ;  /* 0x000000010000780c */ /* 0x001fda0003f26270 */
[----:B------:R-:W-:Y:S05]  /*1ba0*/  @!P1 BRA `(.L_x_26) ;  /* 0x0000000000409947 */ /* 0x000fea0003800000 */
[----:B------:R-:W-:Y:S05]  /*1bb0*/  @!P0 BRA `(.L_x_27) ;  /* 0x0000000000048947 */ /* 0x000fea0003800000 */
[----:B------:R-:W-:Y:S01]  /*1bc0*/  BPT.TRAP 0x1 ;  /* 0x000000040000795c */ /* 0x000fe20000300000 */
.L_x_27:
[----:B------:R-:W0:Y:S01]  /*1bd0*/  S2UR UR7, SR_CgaCtaId ;  /* 0x00000000000779c3 */ /* 0x000e220000008800 */
[----:B------:R-:W-:Y:S01]  /*1be0*/  UIADD3 UR6, UR44, UR41, URZ ;  /* 0x000000292c067290 */ /* 0x000fe2000fffe03f */
[----:B------:R-:W-:-:S03]  /*1bf0*/  ISETP.GT.U32.AND P0, PT, R18, 0x1, PT ;  /* 0x000000011200780c */ /* 0x000fc60003f04070 */
[----:B------:R-:W-:-:S04]  /*1c00*/  UIMAD.WIDE.U32 UR4, UR6, -0x33333333, URZ ;  /* 0xcccccccd060478a5 */ /* 0x000fc8000f8e003f */
[----:B------:R-:W-:-:S03]  /*1c10*/  USHF.R.U32.HI UR4, URZ, 0x2, UR5 ;  /* 0x000000023f047899 */ /* 0x000fc60008011605 */
[----:B------:R-:W-:Y:S01]  /*1c20*/  UMOV UR5, 0x400 ;  /* 0x0000040000057882 */ /* 0x000fe20000000000 */
[----:B------:R-:W-:Y:S02]  /*1c30*/  UIMAD UR6, UR4, -0x5, UR6 ;  /* 0xfffffffb040678a4 */ /* 0x000fe4000f8e0206 */
[----:B0-----:R-:W-:-:S04]  /*1c40*/  ULEA UR5, UR7, UR5, 0x18 ;  /* 0x0000000507057291 */ /* 0x001fc8000f8ec03f */
[----:B------:R-:W-:-:S04]  /*1c50*/  ULEA UR6, UR6, UR5, 0x3 ;  /* 0x0000000506067291 */ /* 0x000fc8000f8e183f */
[----:B------:R-:W-:-:S04]  /*1c60*/  UIADD3 UR6, UR6, 0x28, URZ ;  /* 0x0000002806067890 */ /* 0x000fc8000fffe03f */
[----:B------:R-:W-:-:S09]  /*1c70*/  UPRMT UR6, URZ, 0x654, UR6 ;  /* 0x000006543f067896 */ /* 0x000fd20008000006 */
[----:B------:R-:W-:Y:S01]  /*1c80*/  SYNCS.ARRIVE.TRANS64.RED.A1T0 RZ, [UR6], RZ ;  /* 0x000000ffffff79a7 */ /* 0x000fe20008100406 */
[----:B------:R-:W-:Y:S05]  /*1c90*/  @P0 BRA `(.L_x_26) ;  /* 0x0000000000040947 */ /* 0x000fea0003800000 */
[----:B------:R-:W-:Y:S01]  /*1ca0*/  BPT.TRAP 0x1 ;  /* 0x000000040000795c */ /* 0x000fe20000300000 */
.L_x_26:
[----:B------:R-:W-:Y:S01]  /*1cb0*/  IMAD.SHL.U32 R6, R100, 0x80, RZ ;  /* 0x0000008064067824 */ /* 0x000fe200078e00ff */
[----:B------:R-:W-:Y:S01]  /*1cc0*/  UIADD3 UR41, UR43, UR41, URZ ;  /* 0x000000292b297290 */ /* 0x000fe2000fffe03f */
[----:B------:R-:W-:Y:S01]  /*1cd0*/  SHF.R.S32.HI R11, RZ, 0x1f, R99 ;  /* 0x0000001fff0b7819 */ /* 0x000fe20000011463 */
[----:B------:R-:W-:Y:S01]  /*1ce0*/  UISETP.GE.U32.AND UP1, UPT, UR43, 0x5, UPT ;  /* 0x000000052b00788c */ /* 0x000fe2000bf26070 */
[----:B------:R-:W-:Y:S01]  /*1cf0*/  IMAD.SHL.U32 R10, R101, 0x80, RZ ;  /* 0x00000080650a7824 */ /* 0x000fe200078e00ff */
[----:B------:R-:W-:Y:S01]  /*1d00*/  ULDC UR7, c[0x0][0x288] ;  /* 0x0000a20000077ab9 */ /* 0x000fe20000000800 */
[C---:B------:R-:W-:Y:S01]  /*1d10*/  LOP3.LUT R8, R6.reuse, 0x6, R93, 0xf8, !PT ;  /* 0x0000000606087812 */ /* 0x040fe200078ef85d */
[----:B------:R-:W-:Y:S01]  /*1d20*/  UISETP.GT.U32.AND UP0, UPT, UR41, 0x4, UPT ;  /* 0x000000042900788c */ /* 0x000fe2000bf04070 */
[----:B------:R-:W-:Y:S01]  /*1d30*/  ISETP.GE.AND P0, PT, R6, UR7, PT ;  /* 0x0000000706007c0c */ /* 0x000fe2000bf06270 */
[----:B------:R-:W-:Y:S01]  /*1d40*/  ULDC.64 UR4, c[0x0][0x5d0] ;  /* 0x0001740000047ab9 */ /* 0x000fe20000000a00 */
[--C-:B------:R-:W-:Y:S01]  /*1d50*/  SHF.R.S32.HI R9, RZ, 0x1f, R8.reuse ;  /* 0x0000001fff097819 */ /* 0x100fe20000011408 */
[----:B------:R-:W-:Y:S01]  /*1d60*/  ULDC UR10, c[0x0][0x284] ;  /* 0x0000a100000a7ab9 */ /* 0x000fe20000000800 */
[----:B------:R-:W-:Y:S01]  /*1d70*/  IMAD R0, R11, UR4, RZ ;  /* 0x000000040b007c24 */ /* 0x000fe2000f8e02ff */
[----:B------:R-:W-:Y:S01]  /*1d80*/  UISETP.LT.U32.AND UP0, UPT, UR43, 0x5, UP0 ;  /* 0x000000052b00788c */ /* 0x000fe20008701070 */
[----:B------:R-:W-:Y:S01]  /*1d90*/  ISETP.GE.OR P0, PT, R10, UR10, P0 ;  /* 0x0000000a0a007c0c */ /* 0x000fe20008706670 */
[----:B------:R-:W-:Y:S01]  /*1da0*/  IMAD.WIDE.U32 R4, R99, UR4, R8 ;  /* 0x0000000463047c25 */ /* 0x000fe2000f8e0008 */
[----:B------:R-:W-:Y:S01]  /*1db0*/  ULDC.64 UR8, c[0x0][0x5c8] ;  /* 0x0001720000087ab9 */ /* 0x000fe20000000a00 */
[----:B------:R-:W-:-:S02]  /*1dc0*/  USEL UR6, URZ, 0x1, !UP0 ;  /* 0x000000013f067887 */ /* 0x000fc4000c000000 */
[----:B------:R-:W-:Y:S01]  /*1dd0*/  IMAD R3, R99, UR5, R0 ;  /* 0x0000000563037c24 */ /* 0x000fe2000f8e0200 */
[----:B------:R-:W-:Y:S01]  /*1de0*/  @UP1 UIMAD.WIDE.U32 UR4, UR41, -0x33333333, URZ ;  /* 0xcccccccd290418a5 */ /* 0x000fe2000f8e003f */
[----:B------:R-:W-:Y:S01]  /*1df0*/  IMAD.WIDE R100, R101, 0x80, R22 ;  /* 0x0000008065647825 */ /* 0x000fe200078e0216 */
[----:B------:R-:W-:Y:S02]  /*1e00*/  ULOP3.LUT UR40, UR40, UR6, URZ, 0x3c, !UPT ;  /* 0x0000000628287292 */ /* 0x000fe4000f8e3c3f */
[----:B------:R-:W-:Y:S01]  /*1e10*/  @UP1 USHF.R.U32.HI UR4, URZ, 0x2, UR5 ;  /* 0x000000023f041899 */ /* 0x000fe20008011605 */
[----:B------:R-:W-:Y:S02]  /*1e20*/  IMAD.IADD R5, R5, 0x1, R3 ;  /* 0x0000000105057824 */ /* 0x000fe400078e0203 */
[----:B------:R-:W-:Y:S01]  /*1e30*/  IMAD R3, R101, UR8, RZ ;  /* 0x0000000865037c24 */ /* 0x000fe2000f8e02ff */
[----:B------:R-:W-:Y:S01]  /*1e40*/  @UP1 ULOP3.LUT UR40, UR40, 0x1, UR4, 0x78, !UPT ;  /* 0x0000000128281892 */ /* 0x000fe2000f8e7804 */
[----:B------:R-:W-:-:S04]  /*1e50*/  IMAD.WIDE.U32 R102, R100, UR8, R4 ;  /* 0x0000000864667c25 */ /* 0x000fc8000f8e0004 */
[----:B------:R-:W-:Y:S02]  /*1e60*/  IMAD R7, R100, UR9, R3 ;  /* 0x0000000964077c24 */ /* 0x000fe4000f8e0203 */
[----:B------:R-:W-:Y:S01]  /*1e70*/  IMAD.MOV.U32 R0, RZ, RZ, -0x1 ;  /* 0xffffffffff007424 */ /* 0x000fe200078e00ff */
[----:B------:R-:W-:Y:S06]  /*1e80*/  @P0 BRA `(.L_x_28) ;  /* 0x00000040001c0947 */ /* 0x000fec0003800000 */
[----:B-----5:R-:W-:Y:S01]  /*1e90*/  FSETP.NEU.AND P0, PT, R88, RZ, PT ;  /* 0x000000ff5800720b */ /* 0x020fe20003f0d000 */
[----:B------:R-:W-:Y:S01]  /*1ea0*/  IMAD.IADD R4, R89, 0x1, -R6 ;  /* 0x0000000159047824 */ /* 0x000fe200078e0a06 */
[----:B------:R-:W-:Y:S01]  /*1eb0*/  BSSY B0, `(.L_x_28) ;  /* 0x0000404000007945 */ /* 0x000fe20003800000 */
[----:B------:R-:W-:Y:S02]  /*1ec0*/  IMAD.IADD R3, R97, 0x1, -R10 ;  /* 0x0000000161037824 */ /* 0x000fe400078e0a0a */
[----:B------:R-:W-:Y:S01]  /*1ed0*/  IMAD.IADD R113, R103, 0x1, R7 ;  /* 0x0000000167717824 */ /* 0x000fe200078e0207 */
[----:B------:R-:W-:-:S04]  /*1ee0*/  ISETP.GT.AND P2, PT, R4, RZ, PT ;  /* 0x000000ff0400720c */ /* 0x000fc80003f44270 */
[----:B------:R-:W-:-:S03]  /*1ef0*/  ISETP.GT.AND P1, PT, R3, RZ, P2 ;  /* 0x000000ff0300720c */ /* 0x000fc60001724270 */
[----:B------:R-:W-:Y:S10]  /*1f00*/  @!P0 BRA `(.L_x_29) ;  /* 0x0000002c00288947 */ /* 0x000ff40003800000 */
[----:B------:R-:W0:Y:S01]  /*1f10*/  LDC.64 R106, c[0x0][0x5b8] ;  /* 0x00016e00ff6a7b82 */ /* 0x000e220000000a00 */
[----:B------:R-:W-:-:S07]  /*1f20*/  ULDC.64 UR4, c[0x0][0x5c0] ;  /* 0x0001700000047ab9 */ /* 0x000fce0000000a00 */
[----:B------:R-:W1:Y:S08]  /*1f30*/  LDC.64 R108, c[0x0][0x5b0] ;  /* 0x00016c00ff6c7b82 */ /* 0x000e700000000a00 */
[----:B------:R-:W2:Y:S01]  /*1f40*/  LDC.64 R110, c[0x0][0x5a8] ;  /* 0x00016a00ff6e7b82 */ /* 0x000ea20000000a00 */
[-C--:B0-----:R-:W-:Y:S02]  /*1f50*/  IMAD R6, R11, R106.reuse, RZ ;  /* 0x0000006a0b067224 */ /* 0x081fe400078e02ff */
[----:B------:R-:W-:-:S04]  /*1f60*/  IMAD.WIDE.U32 R104, R99, R106, R8 ;  /* 0x0000006a63687225 */ /* 0x000fc800078e0008 */
[----:B------:R-:W-:Y:S02]  /*1f70*/  IMAD R103, R99, R107, R6 ;  /* 0x0000006b63677224 */ /* 0x000fe400078e0206 */
[-C--:B-1----:R-:W-:Y:S02]  /*1f80*/  IMAD R5, R101, R108.reuse, RZ ;  /* 0x0000006c65057224 */ /* 0x082fe400078e02ff */
[----:B------:R-:W-:Y:S02]  /*1f90*/  IMAD.IADD R13, R105, 0x1, R103 ;  /* 0x00000001690d7824 */ /* 0x000fe400078e0267 */
[----:B------:R-:W-:Y:S02]  /*1fa0*/  IMAD.MOV.U32 R12, RZ, RZ, R104 ;  /* 0x000000ffff0c7224 */ /* 0x000fe400078e0068 */
[C---:B------:R-:W-:Y:S02]  /*1fb0*/  IMAD R107, R100.reuse, R109, R5 ;  /* 0x0000006d646b7224 */ /* 0x040fe400078e0205 */
[----:B------:R-:W-:-:S04]  /*1fc0*/  IMAD.WIDE.U32 R6, R100, R108, R12 ;  /* 0x0000006c64067225 */ /* 0x000fc800078e000c */
[----:B------:R-:W-:Y:S01]  /*1fd0*/  IMAD.IADD R5, R7, 0x1, R107 ;  /* 0x0000000107057824 */ /* 0x000fe200078e026b */
[----:B--2---:R-:W-:-:S04]  /*1fe0*/  LEA R14, P0, R6, R110, 0x1 ;  /* 0x0000006e060e7211 */ /* 0x004fc800078008ff */
[----:B------:R-:W-:-:S05]  /*1ff0*/  LEA.HI.X R15, R6, R111, R5, 0x1, P0 ;  /* 0x0000006f060f7211 */ /* 0x000fca00000f0c05 */
[----:B------:R0:W2:Y:S01]  /*2000*/  @P1 LDG.E.LTC128B.U16 R5, desc[UR38][R14.64] ;  /* 0x000000260e051981 */ /* 0x0000a2000c1e1520 */
[----:B------:R-:W-:Y:S01]  /*2010*/  LEA R10, P0, R102, UR4, 0x1 ;  /* 0x00000004660a7c11 */ /* 0x000fe2000f8008ff */
[----:B------:R-:W-:Y:S01]  /*2020*/  IMAD.WIDE.U32 R6, R100, R108, R8 ;  /* 0x0000006c64067225 */ /* 0x000fe200078e0008 */
[----:B------:R-:W-:Y:S03]  /*2030*/  BSSY B1, `(.L_x_30) ;  /* 0x0000012000017945 */ /* 0x000fe60003800000 */
[----:B------:R-:W-:Y:S02]  /*2040*/  IMAD.IADD R7, R107, 0x1, R7 ;  /* 0x000000016b077824 */ /* 0x000fe400078e0207 */
[----:B------:R-:W-:Y:S01]  /*2050*/  IMAD.WIDE.U32 R20, R99, R106, R6 ;  /* 0x0000006a63147225 */ /* 0x000fe200078e0006 */
[----:B0-----:R-:W-:-:S03]  /*2060*/  SHF.L.U64.HI R15, R108, 0x3, R109 ;  /* 0x000000036c0f7819 */ /* 0x001fc6000001026d */
[----:B------:R-:W-:Y:S01]  /*2070*/  IMAD.IADD R7, R103, 0x1, R21 ;  /* 0x0000000167077824 */ /* 0x000fe200078e0215 */
[----:B------:R-:W-:Y:S01]  /*2080*/  LEA R6, P4, R20, R110, 0x1 ;  /* 0x0000006e14067211 */ /* 0x000fe200078808ff */
[----:B------:R-:W-:-:S03]  /*2090*/  IMAD.SHL.U32 R14, R108, 0x8, RZ ;  /* 0x000000086c0e7824 */ /* 0x000fc600078e00ff */
[----:B------:R-:W-:Y:S01]  /*20a0*/  LEA.HI.X R7, R20, R111, R7, 0x1, P4 ;  /* 0x0000006f14077211 */ /* 0x000fe200020f0c07 */
[----:B--2---:R-:W-:-:S04]  /*20b0*/  IMAD.U32 R11, R5, 0x10000, RZ ;  /* 0x00010000050b7824 */ /* 0x004fc800078e00ff */
[----:B------:R-:W-:-:S04]  /*20c0*/  FMUL R11, R11, R88 ;  /* 0x000000580b0b7220 */ /* 0x000fc80000400000 */
[----:B------:R-:W-:Y:S01]  /*20d0*/  FFMA R24, R24, R19, R11 ;  /* 0x0000001318187223 */ /* 0x000fe2000000000b */
[----:B------:R-:W-:Y:S02]  /*20e0*/  LEA.HI.X R11, R102, UR5, R113, 0x1, P0 ;  /* 0x00000005660b7c11 */ /* 0x000fe400080f0c71 */
[----:B------:R-:W-:Y:S02]  /*20f0*/  ISETP.GT.AND P0, PT, R4, 0x1, PT ;  /* 0x000000010400780c */ /* 0x000fe40003f04270 */
[----:B------:R-:W-:Y:S02]  /*2100*/  F2FP.BF16.F32.PACK_AB R24, RZ, R24 ;  /* 0x00000018ff18723e */ /* 0x000fe400000010ff */
[----:B------:R-:W-:-:S03]  /*2110*/  ISETP.GT.AND P3, PT, R3, RZ, P0 ;  /* 0x000000ff0300720c */ /* 0x000fc60000764270 */
[----:B------:R0:W-:Y:S10]  /*2120*/  @P1 STG.E.U16 desc[UR38][R10.64], R24 ;  /* 0x000000180a001986 */ /* 0x0001f4000c101526 */
[----:B------:R-:W-:Y:S05]  /*2130*/  @!P3 BRA `(.L_x_31) ;  /* 0x000000000004b947 */ /* 0x000fea0003800000 */
[----:B------:R1:W5:Y:S02]  /*2140*/  LDG.E.LTC128B.U16 R5, desc[UR38][R6.64+0x2] ;  /* 0x0000022606057981 */ /* 0x000364000c1e1520 */
.L_x_31:
[----:B------:R-:W-:Y:S05]  /*2150*/  BSYNC B1 ;  /* 0x0000000000017941 */ /* 0x000fea0003800000 */
.L_x_30:
[----:B-----5:R-:W-:Y:S01]  /*2160*/  IMAD.U32 R101, R5, 0x10000, RZ ;  /* 0x0001000005657824 */ /* 0x020fe200078e00ff */
[----:B------:R-:W-:Y:S01]  /*2170*/  ISETP.GT.AND P2, PT, R3, 0x8, P2 ;  /* 0x000000080300780c */ /* 0x000fe20001744270 */
[----:B------:R-:W-:Y:S01]  /*2180*/  IMAD.WIDE.U32 R20, R100, R108, R14 ;  /* 0x0000006c64147225 */ /* 0x000fe200078e000e */
[----:B0-----:R-:W-:-:S03]  /*2190*/  PRMT R24, R5, 0x7610, R24 ;  /* 0x0000761005187816 */ /* 0x001fc60000000018 */
[----:B------:R-:W-:Y:S01]  /*21a0*/  FMUL R12, R101, R88 ;  /* 0x00000058650c7220 */ /* 0x000fe20000400000 */
[----:B------:R-:W-:Y:S01]  /*21b0*/  IMAD.IADD R107, R107, 0x1, R21 ;  /* 0x000000016b6b7824 */ /* 0x000fe200078e0215 */
[----:B------:R-:W-:Y:S02]  /*21c0*/  IADD3 R104, P1, R104, R20, RZ ;  /* 0x0000001468687210 */ /* 0x000fe40007f3e0ff */
[----:B------:R-:W-:-:S03]  /*21d0*/  FFMA R12, R25, R19, R12 ;  /* 0x00000013190c7223 */ /* 0x000fc6000000000c */
[----:B------:R-:W-:Y:S02]  /*21e0*/  IMAD.X R13, R107, 0x1, R13, P1 ;  /* 0x000000016b0d7824 */ /* 0x000fe400008e060d */
[----:B------:R-:W-:Y:S02]  /*21f0*/  F2FP.BF16.F32.PACK_AB R12, RZ, R12 ;  /* 0x0000000cff0c723e */ /* 0x000fe400000010ff */
[----:B------:R-:W-:Y:S02]  /*2200*/  LEA R14, P1, R104, R110, 0x1 ;  /* 0x0000006e680e7211 */ /* 0x000fe400078208ff */
[----:B------:R-:W-:Y:S02]  /*2210*/  PRMT R21, R12, 0x7610, R21 ;  /* 0x000076100c157816 */ /* 0x000fe40000000015 */
[----:B------:R-:W-:-:S03]  /*2220*/  LEA.HI.X R15, R104, R111, R13, 0x1, P1 ;  /* 0x0000006f680f7211 */ /* 0x000fc600008f0c0d */
[----:B------:R0:W-:Y:S04]  /*2230*/  @P3 STG.E.U16 desc[UR38][R10.64+0x2], R21 ;  /* 0x000002150a003986 */ /* 0x0001e8000c101526 */
[----:B------:R-:W2:Y:S01]  /*2240*/  @P2 LDG.E.LTC128B.U16 R24, desc[UR38][R14.64] ;  /* 0x000000260e182981 */ /* 0x000ea2000c1e1520 */
[----:B------:R-:W-:Y:S01]  /*2250*/  IADD3 R20, P1, R8, R20, RZ ;  /* 0x0000001408147210 */ /* 0x000fe20007f3e0ff */
[----:B------:R-:W-:Y:S01]  /*2260*/  BSSY B1, `(.L_x_32) ;  /* 0x0000011000017945 */ /* 0x000fe20003800000 */
[C---:B------:R-:W-:Y:S02]  /*2270*/  SHF.L.U64.HI R13, R92.reuse, 0x1, R91 ;  /* 0x000000015c0d7819 */ /* 0x040fe4000001025b */
[----:B------:R-:W-:Y:S01]  /*2280*/  ISETP.GT.AND P0, PT, R3, 0x8, P0 ;  /* 0x000000080300780c */ /* 0x000fe20000704270 */
[----:B0-----:R-:W-:Y:S01]  /*2290*/  IMAD.X R21, R9, 0x1, R107, P1 ;  /* 0x0000000109157824 */ /* 0x001fe200008e066b */
[----:B------:R-:W-:Y:S01]  /*22a0*/  LEA R12, P1, R92, R10, 0x1 ;  /* 0x0000000a5c0c7211 */ /* 0x000fe200078208ff */
[----:B------:R-:W-:-:S04]  /*22b0*/  IMAD.WIDE.U32 R20, R99, R106, R20 ;  /* 0x0000006a63147225 */ /* 0x000fc800078e0014 */
[----:B------:R-:W-:Y:S01]  /*22c0*/  IMAD.X R13, R13, 0x1, R11, P1 ;  /* 0x000000010d0d7824 */ /* 0x000fe200008e060b */
[----:B------:R-:W-:Y:S01]  /*22d0*/  LEA R8, P3, R20, R110, 0x1 ;  /* 0x0000006e14087211 */ /* 0x000fe200078608ff */
[----:B------:R-:W-:-:S05]  /*22e0*/  IMAD.IADD R9, R103, 0x1, R21 ;  /* 0x0000000167097824 */ /* 0x000fca00078e0215 */
[----:B------:R-:W-:Y:S01]  /*22f0*/  LEA.HI.X R9, R20, R111, R9, 0x1, P3 ;  /* 0x0000006f14097211 */ /* 0x000fe200018f0c09 */
[----:B--2---:R-:W-:-:S04]  /*2300*/  IMAD.U32 R5, R24, 0x10000, RZ ;  /* 0x0001000018057824 */ /* 0x004fc800078e00ff */
[----:B------:R-:W-:-:S04]  /*2310*/  FMUL R5, R5, R88 ;  /* 0x0000005805057220 */ /* 0x000fc80000400000 */
[----:B------:R-:W-:-:S05]  /*2320*/  FFMA R5, R26, R19, R5 ;  /* 0x000000131a057223 */ /* 0x000fca0000000005 */
[----:B------:R-:W-:-:S05]  /*2330*/  F2FP.BF16.F32.PACK_AB R5, RZ, R5 ;  /* 0x00000005ff05723e */ /* 0x000fca00000010ff */
[----:B------:R0:W-:Y:S01]  /*2340*/  @P2 STG.E.U16 desc[UR38][R12.64], R5 ;  /* 0x000000050c002986 */ /* 0x0001e2000c101526 */
[----:B------:R-:W-:Y:S05]  /*2350*/  @!P0 BRA `(.L_x_33) ;  /* 0x0000000000048947 */ /* 0x000fea0003800000 */
[----:B------:R2:W5:Y:S02]  /*2360*/  LDG.E.LTC128B.U16 R24, desc[UR38][R8.64+0x2] ;  /* 0x0000022608187981 */ /* 0x000564000c1e1520 */
.L_x_33:
[----:B------:R-:W-:Y:S05]  /*2370*/  BSYNC B1 ;  /* 0x0000000000017941 */ /* 0x000fea0003800000 */
.L_x_32:
[----:B0----5:R-:W-:Y:S01]  /*2380*/  IMAD.U32 R5, R24, 0x10000, RZ ;  /* 0x0001000018057824 */ /* 0x021fe200078e00ff */
[----:B------:R-:W-:Y:S01]  /*2390*/  ISETP.GT.AND P1, PT, R4, 0x8, PT ;  /* 0x000000080400780c */ /* 0x000fe20003f24270 */
[----:B------:R-:W-:Y:S02]  /*23a0*/  BSSY B1, `(.L_x_34) ;  /* 0x0000008000017945 */ /* 0x000fe40003800000 */
[----:B------:R-:W-:Y:S01]  /*23b0*/  FMUL R14, R5, R88 ;  /* 0x00000058050e7220 */ /* 0x000fe20000400000 */
[----:B------:R-:W-:-:S03]  /*23c0*/  ISETP.GT.AND P2, PT, R3, RZ, P1 ;  /* 0x000000ff0300720c */ /* 0x000fc60000f44270 */
[----:B------:R-:W-:-:S05]  /*23d0*/  FFMA R14, R27, R19, R14 ;  /* 0x000000131b0e7223 */ /* 0x000fca000000000e */
[----:B------:R-:W-:-:S05]  /*23e0*/  F2FP.BF16.F32.PACK_AB R14, RZ, R14 ;  /* 0x0000000eff0e723e */ /* 0x000fca00000010ff */
[----:B------:R0:W-:Y:S01]  /*23f0*/  @P0 STG.E.U16 desc[UR38][R12.64+0x2], R14 ;  /* 0x0000020e0c000986 */ /* 0x0001e2000c101526 */
[----:B------:R-:W-:Y:S05]  /*2400*/  @!P2 BRA `(.L_x_35) ;  /* 0x000000000004a947 */ /* 0x000fea0003800000 */
[----:B------:R3:W5:Y:S02]  /*2410*/  LDG.E.LTC128B.U16 R24, desc[UR38][R6.64+0x10] ;  /* 0x0000102606187981 */ /* 0x000764000c1e1520 */
.L_x_35:
[----:B------:R-:W-:Y:S05]  /*2420*/  BSYNC B1 ;  /* 0x0000000000017941 */ /* 0x000fea0003800000 */
.L_x_34:
[----:B-----5:R-:W-:Y:S01]  /*2430*/  IMAD.U32 R5, R24, 0x10000, RZ ;  /* 0x0001000018057824 */ /* 0x020fe200078e00ff */
        /* <DEDUP_REMOVED lines=9> */
.L_x_37:
[----:B------:R-:W-:Y:S05]  /*24d0*/  BSYNC B1 ;  /* 0x0000000000017941 */ /* 0x000fea0003800000 */
.L_x_36:
[----:B----45:R-:W-:Y:S01]  /*24e0*/  IMAD.U32 R5, R24, 0x10000, RZ ;  /* 0x0001000018057824 */ /* 0x030fe200078e00ff */
[----:B------:R-:W-:Y:S01]  /*24f0*/  ISETP.GT.AND P1, PT, R3, 0x8, P1 ;  /* 0x000000080300780c */ /* 0x000fe20000f24270 */
[----:B------:R-:W-:Y:S02]  /*2500*/  BSSY B1, `(.L_x_38) ;  /* 0x0000007000017945 */ /* 0x000fe40003800000 */
[----:B0-----:R-:W-:-:S04]  /*2510*/  FMUL R14, R5, R88 ;  /* 0x00000058050e7220 */ /* 0x001fc80000400000 */
[----:B------:R-:W-:-:S05]  /*2520*/  FFMA R14, R29, R19, R14 ;  /* 0x000000131d0e7223 */ /* 0x000fca000000000e */
[----:B------:R-:W-:-:S05]  /*2530*/  F2FP.BF16.F32.PACK_AB R14, RZ, R14 ;  /* 0x0000000eff0e723e */ /* 0x000fca00000010ff */
[----:B------:R0:W-:Y:S01]  /*2540*/  @P3 STG.E.U16 desc[UR38][R10.64+0x12], R14 ;  /* 0x0000120e0a003986 */ /* 0x0001e2000c101526 */
[----:B------:R-:W-:Y:S05]  /*2550*/  @!P1 BRA `(.L_x_39) ;  /* 0x0000000000049947 */ /* 0x000fea0003800000 */
[----:B------:R4:W5:Y:S02]  /*2560*/  LDG.E.LTC128B.U16 R24, desc[UR38][R8.64+0x10] ;  /* 0x0000102608187981 */ /* 0x000964000c1e1520 */
.L_x_39:
[----:B------:R-:W-:Y:S05]  /*2570*/  BSYNC B1 ;  /* 0x0000000000017941 */ /* 0x000fea0003800000 */
.L_x_38:
[----:B-----5:R-:W-:Y:S01]  /*2580*/  IMAD.U32 R5, R24, 0x10000, RZ ;  /* 0x0001000018057824 */ /* 0x020fe200078e00ff */
[----:B------:R-:W-:Y:S01]  /*2590*/  ISETP.GT.AND P0, PT, R3, 0x8, P0 ;  /* 0x000000080300780c */ /* 0x000fe20000704270 */
[----:B------:R-:W-:Y:S02]  /*25a0*/  BSSY B1, `(.L_x_40) ;  /* 0x0000007000017945 */ /* 0x000fe40003800000 */
[----:B------:R-:W-:-:S04]  /*25b0*/  FMUL R5, R5, R88 ;  /* 0x0000005805057220 */ /* 0x000fc80000400000 */
[----:B------:R-:W-:-:S05]  /*25c0*/  FFMA R5, R30, R19, R5 ;  /* 0x000000131e057223 */ /* 0x000fca0000000005 */
[----:B------:R-:W-:-:S05]  /*25d0*/  F2FP.BF16.F32.PACK_AB R5, RZ, R5 ;  /* 0x00000005ff05723e */ /* 0x000fca00000010ff */
[----:B------:R0:W-:Y:S01]  /*25e0*/  @P1 STG.E.U16 desc[UR38][R12.64+0x10], R5 ;  /* 0x000010050c001986 */ /* 0x0001e2000c101526 */
[----:B------:R-:W-:Y:S05]  /*25f0*/  @!P0 BRA `(.L_x_41) ;  /* 0x0000000000048947 */ /* 0x000fea0003800000 */
[----:B------:R0:W5:Y:S02]  /*2600*/  LDG.E.LTC128B.U16 R24, desc[UR38][R8.64+0x12] ;  /* 0x0000122608187981 */ /* 0x000164000c1e1520 */
.L_x_41:
[----:B------:R-:W-:Y:S05]  /*2610*/  BSYNC B1 ;  /* 0x0000000000017941 */ /* 0x000fea0003800000 */
.L_x_40:
        /* <DEDUP_REMOVED lines=10> */
.L_x_43:
[----:B------:R-:W-:Y:S05]  /*26c0*/  BSYNC B1 ;  /* 0x0000000000017941 */ /* 0x000fea0003800000 */
.L_x_42:
        /* <DEDUP_REMOVED lines=10> */
.L_x_45:
[----:B------:R-:W-:Y:S05]  /*2770*/  BSYNC B1 ;  /* 0x0000000000017941 */ /* 0x000fea0003800000 */
.L_x_44:
[----:B0----5:R-:W-:Y:S01]  /*2780*/  IMAD.U32 R5, R24, 0x10000, RZ ;  /* 0x0001000018057824 */ /* 0x021fe200078e00ff */
        /* <DEDUP_REMOVED lines=8> */
.L_x_47:
[----:B------:R-:W-:Y:S05]  /*2810*/  BSYNC B1 ;  /* 0x0000000000017941 */ /* 0x000fea0003800000 */
.L_x_46:
        /* <DEDUP_REMOVED lines=9> */
.L_x_49:
[----:B------:R-:W-:Y:S05]  /*28b0*/  BSYNC B1 ;  /* 0x0000000000017941 */ /* 0x000fea0003800000 */
.L_x_48:
        /* <DEDUP_REMOVED lines=10> */
.L_x_51:
[----:B------:R-:W-:Y:S05]  /*2960*/  BSYNC B1 ;  /* 0x0000000000017941 */ /* 0x000fea0003800000 */
.L_x_50:
        /* <DEDUP_REMOVED lines=10> */
.L_x_53:
[----:B------:R-:W-:Y:S05]  /*2a10*/  BSYNC B1 ;  /* 0x0000000000017941 */ /* 0x000fea0003800000 */
.L_x_52:
        /* <DEDUP_REMOVED lines=9> */
.L_x_55:
[----:B------:R-:W-:Y:S05]  /*2ab0*/  BSYNC B1 ;  /* 0x0000000000017941 */ /* 0x000fea0003800000 */
.L_x_54:
        /* <DEDUP_REMOVED lines=9> */
.L_x_57:
[----:B------:R-:W-:Y:S05]  /*2b50*/  BSYNC B1 ;  /* 0x0000000000017941 */ /* 0x000fea0003800000 */
.L_x_56:
        /* <DEDUP_REMOVED lines=10> */
.L_x_59:
[----:B------:R-:W-:Y:S05]  /*2c00*/  BSYNC B1 ;  /* 0x0000000000017941 */ /* 0x000fea0003800000 */
.L_x_58:
        /* <DEDUP_REMOVED lines=10> */
.L_x_61:
[----:B------:R-:W-:Y:S05]  /*2cb0*/  BSYNC B1 ;  /* 0x0000000000017941 */ /* 0x000fea0003800000 */
.L_x_60:
        /* <DEDUP_REMOVED lines=9> */
.L_x_63:
[----:B------:R-:W-:Y:S05]  /*2d50*/  BSYNC B1 ;  /* 0x0000000000017941 */ /* 0x000fea0003800000 */
.L_x_62:
        /* <DEDUP_REMOVED lines=9> */
.L_x_65:
[----:B------:R-:W-:Y:S05]  /*2df0*/  BSYNC B1 ;  /* 0x0000000000017941 */ /* 0x000fea0003800000 */
.L_x_64:
        /* <DEDUP_REMOVED lines=10> */
.L_x_67:
[----:B------:R-:W-:Y:S05]  /*2ea0*/  BSYNC B1 ;  /* 0x0000000000017941 */ /* 0x000fea0003800000 */
.L_x_66:
        /* <DEDUP_REMOVED lines=10> */
.L_x_69:
[----:B------:R-:W-:Y:S05]  /*2f50*/  BSYNC B1 ;  /* 0x0000000000017941 */ /* 0x000fea0003800000 */
.L_x_68:
        /* <DEDUP_REMOVED lines=9> */
.L_x_71:
[----:B------:R-:W-:Y:S05]  /*2ff0*/  BSYNC B1 ;  /* 0x0000000000017941 */ /* 0x000fea0003800000 */
.L_x_70:
        /* <DEDUP_REMOVED lines=9> */
.L_x_73:
[----:B------:R-:W-:Y:S05]  /*3090*/  BSYNC B1 ;  /* 0x0000000000017941 */ /* 0x000fea0003800000 */
.L_x_72:
        /* <DEDUP_REMOVED lines=10> */
.L_x_75:
[----:B------:R-:W-:Y:S05]  /*3140*/  BSYNC B1 ;  /* 0x0000000000017941 */ /* 0x000fea0003800000 */
.L_x_74:
        /* <DEDUP_REMOVED lines=10> */
.L_x_77:
[----:B------:R-:W-:Y:S05]  /*31f0*/  BSYNC B1 ;  /* 0x0000000000017941 */ /* 0x000fea0003800000 */
.L_x_76:
        /* <DEDUP_REMOVED lines=9> */
.L_x_79:
[----:B------:R-:W-:Y:S05]  /*3290*/  BSYNC B1 ;  /* 0x0000000000017941 */ /* 0x000fea0003800000 */
.L_x_78:
        /* <DEDUP_REMOVED lines=9> */
.L_x_81:
[----:B------:R-:W-:Y:S05]  /*3330*/  BSYNC B1 ;  /* 0x0000000000017941 */ /* 0x000fea0003800000 */
.L_x_80:
        /* <DEDUP_REMOVED lines=10> */
.L_x_83:
[----:B------:R-:W-:Y:S05]  /*33e0*/  BSYNC B1 ;  /* 0x0000000000017941 */ /* 0x000fea0003800000 */
.L_x_82:
        /* <DEDUP_REMOVED lines=10> */
.L_x_85:
[----:B------:R-:W-:Y:S05]  /*3490*/  BSYNC B1 ;  /* 0x0000000000017941 */ /* 0x000fea0003800000 */
.L_x_84:
        /* <DEDUP_REMOVED lines=9> */
.L_x_87:
[----:B------:R-:W-:Y:S05]  /*3530*/  BSYNC B1 ;  /* 0x0000000000017941 */ /* 0x000fea0003800000 */
.L_x_86:
        /* <DEDUP_REMOVED lines=9> */
.L_x_89:
[----:B------:R-:W-:Y:S05]  /*35d0*/  BSYNC B1 ;  /* 0x0000000000017941 */ /* 0x000fea0003800000 */
.L_x_88:
        /* <DEDUP_REMOVED lines=10> */
.L_x_91:
[----:B------:R-:W-:Y:S05]  /*3680*/  BSYNC B1 ;  /* 0x0000000000017941 */ /* 0x000fea0003800000 */
.L_x_90:
        /* <DEDUP_REMOVED lines=10> */
.L_x_93:
[----:B------:R-:W-:Y:S05]  /*3730*/  BSYNC B1 ;  /* 0x0000000000017941 */ /* 0x000fea0003800000 */
.L_x_92:
        /* <DEDUP_REMOVED lines=9> */
.L_x_95:
[----:B------:R-:W-:Y:S05]  /*37d0*/  BSYNC B1 ;  /* 0x0000000000017941 */ /* 0x000fea0003800000 */
.L_x_94:
        /* <DEDUP_REMOVED lines=9> */
.L_x_97:
[----:B------:R-:W-:Y:S05]  /*3870*/  BSYNC B1 ;  /* 0x0000000000017941 */ /* 0x000fea0003800000 */
.L_x_96:
        /* <DEDUP_REMOVED lines=10> */
.L_x_99:
[----:B------:R-:W-:Y:S05]  /*3920*/  BSYNC B1 ;  /* 0x0000000000017941 */ /* 0x000fea0003800000 */
.L_x_98:
        /* <DEDUP_REMOVED lines=10> */
.L_x_101:
[----:B------:R-:W-:Y:S05]  /*39d0*/  BSYNC B1 ;  /* 0x0000000000017941 */ /* 0x000fea0003800000 */
.L_x_100:
        /* <DEDUP_REMOVED lines=9> */
.L_x_103:
[----:B------:R-:W-:Y:S05]  /*3a70*/  BSYNC B1 ;  /* 0x0000000000017941 */ /* 0x000fea0003800000 */
.L_x_102:
        /* <DEDUP_REMOVED lines=9> */
.L_x_105:
[----:B------:R-:W-:Y:S05]  /*3b10*/  BSYNC B1 ;  /* 0x0000000000017941 */ /* 0x000fea0003800000 */
.L_x_104:
        /* <DEDUP_REMOVED lines=10> */
.L_x_107:
[----:B------:R-:W-:Y:S05]  /*3bc0*/  BSYNC B1 ;  /* 0x0000000000017941 */ /* 0x000fea0003800000 */
.L_x_106:
        /* <DEDUP_REMOVED lines=10> */
.L_x_109:
[----:B------:R-:W-:Y:S05]  /*3c70*/  BSYNC B1 ;  /* 0x0000000000017941 */ /* 0x000fea0003800000 */
.L_x_108:
        /* <DEDUP_REMOVED lines=9> */
.L_x_111:
[----:B------:R-:W-:Y:S05]  /*3d10*/  BSYNC B1 ;  /* 0x0000000000017941 */ /* 0x000fea0003800000 */
.L_x_110:
        /* <DEDUP_REMOVED lines=9> */
.L_x_113:
[----:B------:R-:W-:Y:S05]  /*3db0*/  BSYNC B1 ;  /* 0x0000000000017941 */ /* 0x000fea0003800000 */
.L_x_112:
        /* <DEDUP_REMOVED lines=10> */
.L_x_115:
[----:B------:R-:W-:Y:S05]  /*3e60*/  BSYNC B1 ;  /* 0x0000000000017941 */ /* 0x000fea0003800000 */
.L_x_114:
        /* <DEDUP_REMOVED lines=10> */
.L_x_117:
[----:B------:R-:W-:Y:S05]  /*3f10*/  BSYNC B1 ;  /* 0x0000000000017941 */ /* 0x000fea0003800000 */
.L_x_116:
        /* <DEDUP_REMOVED lines=9> */
.L_x_119:
[----:B------:R-:W-:Y:S05]  /*3fb0*/  BSYNC B1 ;  /* 0x0000000000017941 */ /* 0x000fea0003800000 */
.L_x_118:
        /* <DEDUP_REMOVED lines=9> */
.L_x_121:
[----:B------:R-:W-:Y:S05]  /*4050*/  BSYNC B1 ;  /* 0x0000000000017941 */ /* 0x000fea0003800000 */
.L_x_120:
        /* <DEDUP_REMOVED lines=10> */
.L_x_123:
[----:B------:R-:W-:Y:S05]  /*4100*/  BSYNC B1 ;  /* 0x0000000000017941 */ /* 0x000fea0003800000 */
.L_x_122:
        /* <DEDUP_REMOVED lines=10> */
.L_x_125:
[----:B------:R-:W-:Y:S05]  /*41b0*/  BSYNC B1 ;  /* 0x0000000000017941 */ /* 0x000fea0003800000 */
.L_x_124:
        /* <DEDUP_REMOVED lines=9> */
.L_x_127:
[----:B------:R-:W-:Y:S05]  /*4250*/  BSYNC B1 ;  /* 0x0000000000017941 */ /* 0x000fea0003800000 */
.L_x_126:
        /* <DEDUP_REMOVED lines=9> */
.L_x_129:
[----:B------:R-:W-:Y:S05]  /*42f0*/  BSYNC B1 ;  /* 0x0000000000017941 */ /* 0x000fea0003800000 */
.L_x_128:
        /* <DEDUP_REMOVED lines=10> */
.L_x_131:
[----:B------:R-:W-:Y:S05]  /*43a0*/  BSYNC B1 ;  /* 0x0000000000017941 */ /* 0x000fea0003800000 */
.L_x_130:
        /* <DEDUP_REMOVED lines=10> */
.L_x_133:
[----:B------:R-:W-:Y:S05]  /*4450*/  BSYNC B1 ;  /* 0x0000000000017941 */ /* 0x000fea0003800000 */
.L_x_132:
        /* <DEDUP_REMOVED lines=9> */
.L_x_135:
[----:B------:R-:W-:Y:S05]  /*44f0*/  BSYNC B1 ;  /* 0x0000000000017941 */ /* 0x000fea0003800000 */
.L_x_134:
        /* <DEDUP_REMOVED lines=9> */
.L_x_137:
[----:B------:R-:W-:Y:S05]  /*4590*/  BSYNC B1 ;  /* 0x0000000000017941 */ /* 0x000fea0003800000 */
.L_x_136:
        /* <DEDUP_REMOVED lines=10> */
.L_x_139:
[----:B------:R-:W-:Y:S05]  /*4640*/  BSYNC B1 ;  /* 0x0000000000017941 */ /* 0x000fea0003800000 */
.L_x_138:
        /* <DEDUP_REMOVED lines=10> */
.L_x_141:
[----:B------:R-:W-:Y:S05]  /*46f0*/  BSYNC B1 ;  /* 0x0000000000017941 */ /* 0x000fea0003800000 */
.L_x_140:
        /* <DEDUP_REMOVED lines=9> */
.L_x_143:
[----:B------:R-:W-:Y:S05]  /*4790*/  BSYNC B1 ;  /* 0x0000000000017941 */ /* 0x000fea0003800000 */
.L_x_142:
        /* <DEDUP_REMOVED lines=9> */
.L_x_145:
[----:B------:R-:W-:Y:S05]  /*4830*/  BSYNC B1 ;  /* 0x0000000000017941 */ /* 0x000fea0003800000 */
.L_x_144:
        /* <DEDUP_REMOVED lines=10> */
.L_x_147:
[----:B------:R-:W-:Y:S05]  /*48e0*/  BSYNC B1 ;  /* 0x0000000000017941 */ /* 0x000fea0003800000 */
.L_x_146:
[----:B-----5:R-:W-:Y:S01]  /*48f0*/  IMAD.U32 R5, R24, 0x10000, RZ ;  /* 0x0001000018057824 */ /* 0x020fe200078e00ff */
[----:B------:R-:W-:Y:S01]  /*4900*/  ISETP.GT.AND P0, PT, R4, 0x79, PT ;  /* 0x000000790400780c */ /* 0x000fe20003f04270 */
[----:B------:R-:W-:Y:S01]  /*4910*/  @P2 IMAD.MOV.U32 R4, RZ, RZ, R10 ;  /* 0x000000ffff042224 */ /* 0x000fe200078e000a */
[----:B------:R-:W-:Y:S01]  /*4920*/  BSSY B1, `(.L_x_148) ;  /* 0x000000a000017945 */ /* 0x000fe20003800000 */
[----:B------:R-:W-:Y:S01]  /*4930*/  FMUL R5, R5, R88 ;  /* 0x0000005805057220 */ /* 0x000fe20000400000 */
[----:B------:R-:W-:-:S03]  /*4940*/  ISETP.GT.AND P3, PT, R3, RZ, P0 ;  /* 0x000000ff0300720c */ /* 0x000fc60000764270 */
[----:B------:R-:W-:-:S05]  /*4950*/  FFMA R5, R84, R19, R5 ;  /* 0x0000001354057223 */ /* 0x000fca0000000005 */
[----:B------:R-:W-:-:S04]  /*4960*/  F2FP.BF16.F32.PACK_AB R5, RZ, R5 ;  /* 0x00000005ff05723e */ /* 0x000fc800000010ff */
[----:B0-----:R-:W-:Y:S01]  /*4970*/  PRMT R14, R5, 0x7610, R14 ;  /* 0x00007610050e7816 */ /* 0x001fe2000000000e */
[----:B------:R-:W-:-:S05]  /*4980*/  @P2 IMAD.MOV.U32 R5, RZ, RZ, R11 ;  /* 0x000000ffff052224 */ /* 0x000fca00078e000b */
[----:B------:R0:W-:Y:S01]  /*4990*/  @P2 STG.E.U16 desc[UR38][R4.64+0xf0], R14 ;  /* 0x0000f00e04002986 */ /* 0x0001e2000c101526 */
[----:B------:R-:W-:Y:S05]  /*49a0*/  @!P3 BRA `(.L_x_149) ;  /* 0x000000000004b947 */ /* 0x000fea0003800000 */
[----:B------:R0:W5:Y:S02]  /*49b0*/  LDG.E.LTC128B.U16 R24, desc[UR38][R6.64+0xf2] ;  /* 0x0000f22606187981 */ /* 0x000164000c1e1520 */
.L_x_149:
[----:B------:R-:W-:Y:S05]  /*49c0*/  BSYNC B1 ;  /* 0x0000000000017941 */ /* 0x000fea0003800000 */
.L_x_148:
        /* <DEDUP_REMOVED lines=9> */
.L_x_151:
[----:B------:R-:W-:Y:S05]  /*4a60*/  BSYNC B1 ;  /* 0x0000000000017941 */ /* 0x000fea0003800000 */
.L_x_150:
[----:B-----5:R-:W-:Y:S01]  /*4a70*/  IMAD.U32 R5, R24, 0x10000, RZ ;  /* 0x0001000018057824 */ /* 0x020fe200078e00ff */
[----:B------:R-:W-:Y:S01]  /*4a80*/  ISETP.GT.AND P0, PT, R3, 0x8, P0 ;  /* 0x000000080300780c */ /* 0x000fe20000704270 */
[----:B0-----:R-:W-:Y:S01]  /*4a90*/  @P1 IMAD.MOV.U32 R4, RZ, RZ, R12 ;  /* 0x000000ffff041224 */ /* 0x001fe200078e000c */
[----:B------:R-:W-:Y:S01]  /*4aa0*/  BSSY B1, `(.L_x_152) ;  /* 0x0000009000017945 */ /* 0x000fe20003800000 */
[----:B------:R-:W-:-:S04]  /*4ab0*/  FMUL R5, R5, R88 ;  /* 0x0000005805057220 */ /* 0x000fc80000400000 */
[----:B------:R-:W-:-:S05]  /*4ac0*/  FFMA R5, R86, R19, R5 ;  /* 0x0000001356057223 */ /* 0x000fca0000000005 */
[----:B------:R-:W-:-:S04]  /*4ad0*/  F2FP.BF16.F32.PACK_AB R5, RZ, R5 ;  /* 0x00000005ff05723e */ /* 0x000fc800000010ff */
[----:B-1-3--:R-:W-:Y:S01]  /*4ae0*/  PRMT R6, R5, 0x7610, R6 ;  /* 0x0000761005067816 */ /* 0x00afe20000000006 */
[----:B------:R-:W-:-:S05]  /*4af0*/  @P1 IMAD.MOV.U32 R5, RZ, RZ, R13 ;  /* 0x000000ffff051224 */ /* 0x000fca00078e000d */
[----:B------:R0:W-:Y:S01]  /*4b00*/  @P1 STG.E.U16 desc[UR38][R4.64+0xf0], R6 ;  /* 0x0000f00604001986 */ /* 0x0001e2000c101526 */
[----:B------:R-:W-:Y:S05]  /*4b10*/  @!P0 BRA `(.L_x_153) ;  /* 0x0000000000048947 */ /* 0x000fea0003800000 */
[----:B------:R1:W5:Y:S02]  /*4b20*/  LDG.E.LTC128B.U16 R24, desc[UR38][R8.64+0xf2] ;  /* 0x0000f22608187981 */ /* 0x000364000c1e1520 */
.L_x_153:
[----:B------:R-:W-:Y:S05]  /*4b30*/  BSYNC B1 ;  /* 0x0000000000017941 */ /* 0x000fea0003800000 */
.L_x_152:
[----:B------:R-:W-:Y:S05]  /*4b40*/  @!P0 BRA `(.L_x_154) ;  /* 0x0000001000e88947 */ /* 0x000fea0003800000 */
[----:B-----5:R-:W-:-:S04]  /*4b50*/  IMAD.U32 R3, R24, 0x10000, RZ ;  /* 0x0001000018037824 */ /* 0x020fc800078e00ff */
[----:B0-----:R-:W-:-:S04]  /*4b60*/  FMUL R4, R3, R88 ;  /* 0x0000005803047220 */ /* 0x001fc80000400000 */
[----:B------:R-:W-:-:S05]  /*4b70*/  FFMA R4, R87, R19, R4 ;  /* 0x0000001357047223 */ /* 0x000fca0000000004 */
[----:B------:R-:W-:-:S05]  /*4b80*/  F2FP.BF16.F32.PACK_AB R4, RZ, R4 ;  /* 0x00000004ff04723e */ /* 0x000fca00000010ff */
[----:B------:R3:W-:Y:S01]  /*4b90*/  STG.E.U16 desc[UR38][R12.64+0xf2], R4 ;  /* 0x0000f2040c007986 */ /* 0x0007e2000c101526 */
[----:B------:R-:W-:Y:S05]  /*4ba0*/  BRA `(.L_x_154) ;  /* 0x0000001000d07947 */ /* 0x000fea0003800000 */
.L_x_29:
[----:B------:R-:W-:Y:S01]  /*4bb0*/  ISETP.GT.AND P3, PT, R4, 0x1, PT ;  /* 0x000000010400780c */ /* 0x000fe20003f64270 */
[----:B------:R-:W-:Y:S01]  /*4bc0*/  ULDC.64 UR4, c[0x0][0x5c0] ;  /* 0x0001700000047ab9 */ /* 0x000fe20000000a00 */
[-C--:B------:R-:W-:Y:S01]  /*4bd0*/  FMUL R24, R24, R19.reuse ;  /* 0x0000001318187220 */ /* 0x080fe20000400000 */
[----:B------:R-:W-:Y:S01]  /*4be0*/  LEA R6, P4, R102, UR4, 0x1 ;  /* 0x0000000466067c11 */ /* 0x000fe2000f8808ff */
[-C--:B------:R-:W-:Y:S01]  /*4bf0*/  FMUL R25, R25, R19.reuse ;  /* 0x0000001319197220 */ /* 0x080fe20000400000 */
[----:B------:R-:W-:Y:S01]  /*4c00*/  ISETP.GT.AND P0, PT, R3, RZ, P3 ;  /* 0x000000ff0300720c */ /* 0x000fe20001f04270 */
[-C--:B------:R-:W-:Y:S01]  /*4c10*/  FMUL R26, R26, R19.reuse ;  /* 0x000000131a1a7220 */ /* 0x080fe20000400000 */
[----:B------:R-:W-:Y:S01]  /*4c20*/  F2FP.BF16.F32.PACK_AB R24, RZ, R24 ;  /* 0x00000018ff18723e */ /* 0x000fe200000010ff */
[-C--:B------:R-:W-:Y:S01]  /*4c30*/  FMUL R27, R27, R19.reuse ;  /* 0x000000131b1b7220 */ /* 0x080fe20000400000 */
[----:B------:R-:W-:Y:S01]  /*4c40*/  LEA.HI.X R7, R102, UR5, R113, 0x1, P4 ;  /* 0x0000000566077c11 */ /* 0x000fe2000a0f0c71 */
[----:B------:R-:W-:Y:S01]  /*4c50*/  FMUL R28, R28, R19 ;  /* 0x000000131c1c7220 */ /* 0x000fe20000400000 */
[----:B------:R-:W-:Y:S01]  /*4c60*/  F2FP.BF16.F32.PACK_AB R25, RZ, R25 ;  /* 0x00000019ff19723e */ /* 0x000fe200000010ff */
[-C--:B------:R-:W-:Y:S01]  /*4c70*/  FMUL R29, R29, R19.reuse ;  /* 0x000000131d1d7220 */ /* 0x080fe20000400000 */
[----:B------:R-:W-:Y:S01]  /*4c80*/  ISETP.GT.AND P2, PT, R3, 0x8, P2 ;  /* 0x000000080300780c */ /* 0x000fe20001744270 */
[----:B------:R-:W-:Y:S01]  /*4c90*/  @P1 STG.E.U16 desc[UR38][R6.64], R24 ;  /* 0x0000001806001986 */ /* 0x000fe2000c101526 */
[----:B------:R-:W-:Y:S01]  /*4ca0*/  ISETP.GT.AND P1, PT, R4, 0x8, PT ;  /* 0x000000080400780c */ /* 0x000fe20003f24270 */
[-C--:B------:R-:W-:Y:S01]  /*4cb0*/  FMUL R30, R30, R19.reuse ;  /* 0x000000131e1e7220 */ /* 0x080fe20000400000 */
[C---:B------:R-:W-:Y:S01]  /*4cc0*/  SHF.L.U64.HI R5, R92.reuse, 0x1, R91 ;  /* 0x000000015c057819 */ /* 0x040fe2000001025b */
[----:B------:R-:W-:Y:S01]  /*4cd0*/  @P0 STG.E.U16 desc[UR38][R6.64+0x2], R25 ;  /* 0x0000021906000986 */ /* 0x000fe2000c101526 */
[----:B------:R-:W-:Y:S01]  /*4ce0*/  LEA R8, P5, R92, R6, 0x1 ;  /* 0x000000065c087211 */ /* 0x000fe200078a08ff */
[-C--:B------:R-:W-:Y:S01]  /*4cf0*/  FMUL R31, R31, R19.reuse ;  /* 0x000000131f1f7220 */ /* 0x080fe20000400000 */
[----:B------:R-:W-:Y:S01]  /*4d00*/  ISETP.GT.AND P3, PT, R3, 0x8, P3 ;  /* 0x000000080300780c */ /* 0x000fe20001f64270 */
[-C--:B------:R-:W-:Y:S01]  /*4d10*/  FMUL R32, R32, R19.reuse ;  /* 0x0000001320207220 */ /* 0x080fe20000400000 */
[----:B------:R-:W-:Y:S01]  /*4d20*/  ISETP.GT.AND P0, PT, R4, 0x9, PT ;  /* 0x000000090400780c */ /* 0x000fe20003f04270 */
[----:B------:R-:W-:Y:S01]  /*4d30*/  IMAD.X R9, R5, 0x1, R7, P5 ;  /* 0x0000000105097824 */ /* 0x000fe200028e0607 */
[----:B------:R-:W-:Y:S01]  /*4d40*/  ISETP.GT.AND P4, PT, R3, RZ, P1 ;  /* 0x000000ff0300720c */ /* 0x000fe20000f84270 */
[-C--:B------:R-:W-:Y:S01]  /*4d50*/  FMUL R33, R33, R19.reuse ;  /* 0x0000001321217220 */ /* 0x080fe20000400000 */
[----:B------:R-:W-:Y:S01]  /*4d60*/  F2FP.BF16.F32.PACK_AB R26, RZ, R26 ;  /* 0x0000001aff1a723e */ /* 0x000fe200000010ff */
[-C--:B------:R-:W-:Y:S01]  /*4d70*/  FMUL R34, R34, R19.reuse ;  /* 0x0000001322227220 */ /* 0x080fe20000400000 */
[----:B------:R-:W-:Y:S01]  /*4d80*/  ISETP.GT.AND P5, PT, R3, RZ, P0 ;  /* 0x000000ff0300720c */ /* 0x000fe200007a4270 */
[----:B------:R-:W-:Y:S01]  /*4d90*/  FMUL R35, R35, R19 ;  /* 0x0000001323237220 */ /* 0x000fe20000400000 */
[----:B------:R-:W-:Y:S01]  /*4da0*/  F2FP.BF16.F32.PACK_AB R27, RZ, R27 ;  /* 0x0000001bff1b723e */ /* 0x000fe200000010ff */
[----:B------:R-:W-:Y:S01]  /*4db0*/  @P2 STG.E.U16 desc[UR38][R8.64], R26 ;  /* 0x0000001a08002986 */ /* 0x000fe2000c101526 */
[----:B------:R-:W-:Y:S01]  /*4dc0*/  F2FP.BF16.F32.PACK_AB R28, RZ, R28 ;  /* 0x0000001cff1c723e */ /* 0x000fe200000010ff */
[-C--:B------:R-:W-:Y:S01]  /*4dd0*/  FMUL R36, R36, R19.reuse ;  /* 0x0000001324247220 */ /* 0x080fe20000400000 */
[----:B------:R-:W-:Y:S01]  /*4de0*/  ISETP.GT.AND P2, PT, R3, 0x8, P1 ;  /* 0x000000080300780c */ /* 0x000fe20000f44270 */
[----:B------:R-:W-:Y:S01]  /*4df0*/  @P3 STG.E.U16 desc[UR38][R8.64+0x2], R27 ;  /* 0x0000021b08003986 */ /* 0x000fe2000c101526 */
[----:B------:R-:W-:Y:S01]  /*4e00*/  ISETP.GT.AND P1, PT, R4, 0x10, PT ;  /* 0x000000100400780c */ /* 0x000fe20003f24270 */
[----:B------:R-:W-:Y:S01]  /*4e10*/  FMUL R37, R37, R19 ;  /* 0x0000001325257220 */ /* 0x000fe20000400000 */
[----:B------:R-:W-:Y:S01]  /*4e20*/  F2FP.BF16.F32.PACK_AB R29, RZ, R29 ;  /* 0x0000001dff1d723e */ /* 0x000fe200000010ff */
[----:B------:R-:W-:Y:S01]  /*4e30*/  @P4 STG.E.U16 desc[UR38][R6.64+0x10], R28 ;  /* 0x0000101c06004986 */ /* 0x000fe2000c101526 */
[C---:B------:R-:W-:Y:S01]  /*4e40*/  ISETP.GT.AND P3, PT, R3.reuse, 0x8, P0 ;  /* 0x000000080300780c */ /* 0x040fe20000764270 */
[-C--:B------:R-:W-:Y:S01]  /*4e50*/  FMUL R38, R38, R19.reuse ;  /* 0x0000001326267220 */ /* 0x080fe20000400000 */
[----:B------:R-:W-:Y:S01]  /*4e60*/  ISETP.GT.AND P0, PT, R4, 0x11, PT ;  /* 0x000000110400780c */ /* 0x000fe20003f04270 */
[----:B------:R-:W-:Y:S01]  /*4e70*/  @P5 STG.E.U16 desc[UR38][R6.64+0x12], R29 ;  /* 0x0000121d06005986 */ /* 0x000fe2000c101526 */
        /* <DEDUP_REMOVED lines=161> */
[----:B------:R-:W-:Y:S01]  /*5890*/  FMUL R87, R87, R19 ;  /* 0x0000001357577220 */ /* 0x000fe20000400000 */
[----:B------:R-:W-:-:S02]  /*58a0*/  F2FP.BF16.F32.PACK_AB R62, RZ, R62 ;  /* 0x0000003eff3e723e */ /* 0x000fc400000010ff */
[C---:B------:R-:W-:Y:S02]  /*58b0*/  ISETP.GT.AND P5, PT, R3.reuse, RZ, P0 ;  /* 0x000000ff0300720c */ /* 0x040fe400007a4270 */
[----:B------:R-:W-:Y:S01]  /*58c0*/  F2FP.BF16.F32.PACK_AB R63, RZ, R63 ;  /* 0x0000003fff3f723e */ /* 0x000fe200000010ff */
[----:B------:R-:W-:Y:S01]  /*58d0*/  @P2 STG.E.U16 desc[UR38][R8.64+0x90], R62 ;  /* 0x0000903e08002986 */ /* 0x000fe2000c101526 */
[----:B------:R-:W-:Y:S02]  /*58e0*/  F2FP.BF16.F32.PACK_AB R64, RZ, R64 ;  /* 0x00000040ff40723e */ /* 0x000fe400000010ff */
[C---:B------:R-:W-:Y:S01]  /*58f0*/  ISETP.GT.AND P2, PT, R3.reuse, 0x8, P1 ;  /* 0x000000080300780c */ /* 0x040fe20000f44270 */
[----:B------:R-:W-:Y:S01]  /*5900*/  @P3 STG.E.U16 desc[UR38][R8.64+0x92], R63 ;  /* 0x0000923f08003986 */ /* 0x000fe2000c101526 */
[----:B------:R-:W-:Y:S02]  /*5910*/  ISETP.GT.AND P1, PT, R4, 0x58, PT ;  /* 0x000000580400780c */ /* 0x000fe40003f24270 */
[----:B------:R-:W-:Y:S01]  /*5920*/  F2FP.BF16.F32.PACK_AB R65, RZ, R65 ;  /* 0x00000041ff41723e */ /* 0x000fe200000010ff */
[----:B------:R-:W-:Y:S01]  /*5930*/  @P4 STG.E.U16 desc[UR38][R6.64+0xa0], R64 ;  /* 0x0000a04006004986 */ /* 0x000fe2000c101526 */
[----:B------:R-:W-:-:S02]  /*5940*/  ISETP.GT.AND P3, PT, R3, 0x8, P0 ;  /* 0x000000080300780c */ /* 0x000fc40000764270 */
[----:B------:R-:W-:Y:S01]  /*5950*/  ISETP.GT.AND P0, PT, R4, 0x59, PT ;  /* 0x000000590400780c */ /* 0x000fe20003f04270 */
[----:B------:R-:W-:Y:S01]  /*5960*/  @P5 STG.E.U16 desc[UR38][R6.64+0xa2], R65 ;  /* 0x0000a24106005986 */ /* 0x000fe2000c101526 */
[C---:B------:R-:W-:Y:S02]  /*5970*/  ISETP.GT.AND P4, PT, R3.reuse, RZ, P1 ;  /* 0x000000ff0300720c */ /* 0x040fe40000f84270 */
[----:B------:R-:W-:Y:S02]  /*5980*/  F2FP.BF16.F32.PACK_AB R66, RZ, R66 ;  /* 0x00000042ff42723e */ /* 0x000fe400000010ff */
[----:B------:R-:W-:Y:S02]  /*5990*/  ISETP.GT.AND P5, PT, R3, RZ, P0 ;  /* 0x000000ff0300720c */ /* 0x000fe400007a4270 */
[----:B------:R-:W-:Y:S01]  /*59a0*/  F2FP.BF16.F32.PACK_AB R67, RZ, R67 ;  /* 0x00000043ff43723e */ /* 0x000fe200000010ff */
[----:B------:R-:W-:Y:S01]  /*59b0*/  @P2 STG.E.U16 desc[UR38][R8.64+0xa0], R66 ;  /* 0x0000a04208002986 */ /* 0x000fe2000c101526 */
[----:B------:R-:W-:-:S02]  /*59c0*/  F2FP.BF16.F32.PACK_AB R68, RZ, R68 ;  /* 0x00000044ff44723e */ /* 0x000fc400000010ff */
[C---:B------:R-:W-:Y:S01]  /*59d0*/  ISETP.GT.AND P2, PT, R3.reuse, 0x8, P1 ;  /* 0x000000080300780c */ /* 0x040fe20000f44270 */
[----:B------:R-:W-:Y:S01]  /*59e0*/  @P3 STG.E.U16 desc[UR38][R8.64+0xa2], R67 ;  /* 0x0000a24308003986 */ /* 0x000fe2000c101526 */
[C---:B------:R-:W-:Y:S02]  /*59f0*/  ISETP.GT.AND P1, PT, R4.reuse, 0x60, PT ;  /* 0x000000600400780c */ /* 0x040fe40003f24270 */
[----:B------:R-:W-:Y:S01]  /*5a00*/  F2FP.BF16.F32.PACK_AB R69, RZ, R69 ;  /* 0x00000045ff45723e */ /* 0x000fe200000010ff */
[----:B------:R-:W-:Y:S01]  /*5a10*/  @P4 STG.E.U16 desc[UR38][R6.64+0xb0], R68 ;  /* 0x0000b04406004986 */ /* 0x000fe2000c101526 */
[C---:B------:R-:W-:Y:S02]  /*5a20*/  ISETP.GT.AND P3, PT, R3.reuse, 0x8, P0 ;  /* 0x000000080300780c */ /* 0x040fe40000764270 */
[----:B------:R-:W-:Y:S01]  /*5a30*/  ISETP.GT.AND P0, PT, R4, 0x61, PT ;  /* 0x000000610400780c */ /* 0x000fe20003f04270 */
[----:B------:R-:W-:Y:S01]  /*5a40*/  @P5 STG.E.U16 desc[UR38][R6.64+0xb2], R69 ;  /* 0x0000b24506005986 */ /* 0x000fe2000c101526 */
[----:B------:R-:W-:-:S02]  /*5a50*/  ISETP.GT.AND P4, PT, R3, RZ, P1 ;  /* 0x000000ff0300720c */ /* 0x000fc40000f84270 */
[C---:B------:R-:W-:Y:S02]  /*5a60*/  ISETP.GT.AND P5, PT, R3.reuse, RZ, P0 ;  /* 0x000000ff0300720c */ /* 0x040fe400007a4270 */
[----:B------:R-:W-:Y:S02]  /*5a70*/  F2FP.BF16.F32.PACK_AB R70, RZ, R70 ;  /* 0x00000046ff46723e */ /* 0x000fe400000010ff */
[----:B------:R-:W-:Y:S02]  /*5a80*/  F2FP.BF16.F32.PACK_AB R71, RZ, R71 ;  /* 0x00000047ff47723e */ /* 0x000fe400000010ff */
[----:B------:R-:W-:Y:S01]  /*5a90*/  F2FP.BF16.F32.PACK_AB R72, RZ, R72 ;  /* 0x00000048ff48723e */ /* 0x000fe200000010ff */
[----:B------:R-:W-:Y:S01]  /*5aa0*/  @P2 STG.E.U16 desc[UR38][R8.64+0xb0], R70 ;  /* 0x0000b04608002986 */ /* 0x000fe2000c101526 */
[----:B------:R-:W-:Y:S02]  /*5ab0*/  F2FP.BF16.F32.PACK_AB R73, RZ, R73 ;  /* 0x00000049ff49723e */ /* 0x000fe400000010ff */
[C---:B------:R-:W-:Y:S01]  /*5ac0*/  ISETP.GT.AND P1, PT, R3.reuse, 0x8, P1 ;  /* 0x000000080300780c */ /* 0x040fe20000f24270 */
[----:B------:R-:W-:Y:S01]  /*5ad0*/  @P3 STG.E.U16 desc[UR38][R8.64+0xb2], R71 ;  /* 0x0000b24708003986 */ /* 0x000fe2000c101526 */
[----:B------:R-:W-:-:S02]  /*5ae0*/  ISETP.GT.AND P2, PT, R3, 0x8, P0 ;  /* 0x000000080300780c */ /* 0x000fc40000744270 */
[C---:B------:R-:W-:Y:S01]  /*5af0*/  ISETP.GT.AND P0, PT, R4.reuse, 0x69, PT ;  /* 0x000000690400780c */ /* 0x040fe20003f04270 */
[----:B------:R-:W-:Y:S01]  /*5b00*/  @P4 STG.E.U16 desc[UR38][R6.64+0xc0], R72 ;  /* 0x0000c04806004986 */ /* 0x000fe2000c101526 */
[----:B------:R-:W-:Y:S02]  /*5b10*/  ISETP.GT.AND P4, PT, R4, 0x68, PT ;  /* 0x000000680400780c */ /* 0x000fe40003f84270 */
[----:B------:R-:W-:Y:S01]  /*5b20*/  F2FP.BF16.F32.PACK_AB R74, RZ, R74 ;  /* 0x0000004aff4a723e */ /* 0x000fe200000010ff */
[----:B------:R-:W-:Y:S01]  /*5b30*/  @P5 STG.E.U16 desc[UR38][R6.64+0xc2], R73 ;  /* 0x0000c24906005986 */ /* 0x000fe2000c101526 */
[C---:B------:R-:W-:Y:S02]  /*5b40*/  ISETP.GT.AND P5, PT, R3.reuse, RZ, P4 ;  /* 0x000000ff0300720c */ /* 0x040fe400027a4270 */
[----:B------:R-:W-:Y:S01]  /*5b50*/  ISETP.GT.AND P3, PT, R3, RZ, P0 ;  /* 0x000000ff0300720c */ /* 0x000fe20000764270 */
[----:B------:R-:W-:Y:S01]  /*5b60*/  @P1 STG.E.U16 desc[UR38][R8.64+0xc0], R74 ;  /* 0x0000c04a08001986 */ /* 0x000fe2000c101526 */
[----:B------:R-:W-:-:S02]  /*5b70*/  F2FP.BF16.F32.PACK_AB R75, RZ, R75 ;  /* 0x0000004bff4b723e */ /* 0x000fc400000010ff */
[----:B------:R-:W-:Y:S02]  /*5b80*/  F2FP.BF16.F32.PACK_AB R76, RZ, R76 ;  /* 0x0000004cff4c723e */ /* 0x000fe400000010ff */
[C---:B------:R-:W-:Y:S01]  /*5b90*/  ISETP.GT.AND P4, PT, R3.reuse, 0x8, P4 ;  /* 0x000000080300780c */ /* 0x040fe20002784270 */
[----:B------:R-:W-:Y:S01]  /*5ba0*/  @P2 STG.E.U16 desc[UR38][R8.64+0xc2], R75 ;  /* 0x0000c24b08002986 */ /* 0x000fe2000c101526 */
[----:B------:R-:W-:Y:S02]  /*5bb0*/  F2FP.BF16.F32.PACK_AB R77, RZ, R77 ;  /* 0x0000004dff4d723e */ /* 0x000fe400000010ff */
[C---:B------:R-:W-:Y:S01]  /*5bc0*/  ISETP.GT.AND P2, PT, R4.reuse, 0x71, PT ;  /* 0x000000710400780c */ /* 0x040fe20003f44270 */
[----:B------:R-:W-:Y:S01]  /*5bd0*/  @P5 STG.E.U16 desc[UR38][R6.64+0xd0], R76 ;  /* 0x0000d04c06005986 */ /* 0x000fe2000c101526 */
[----:B------:R-:W-:Y:S02]  /*5be0*/  ISETP.GT.AND P5, PT, R3, 0x8, P0 ;  /* 0x000000080300780c */ /* 0x000fe400007a4270 */
[C---:B------:R-:W-:Y:S01]  /*5bf0*/  ISETP.GT.AND P1, PT, R4.reuse, 0x78, PT ;  /* 0x000000780400780c */ /* 0x040fe20003f24270 */
[----:B------:R-:W-:Y:S01]  /*5c00*/  @P3 STG.E.U16 desc[UR38][R6.64+0xd2], R77 ;  /* 0x0000d24d06003986 */ /* 0x000fe2000c101526 */
[----:B------:R-:W-:-:S02]  /*5c10*/  ISETP.GT.AND P3, PT, R4, 0x70, PT ;  /* 0x000000700400780c */ /* 0x000fc40003f64270 */
[----:B------:R-:W-:Y:S01]  /*5c20*/  ISETP.GT.AND P0, PT, R4, 0x79, PT ;  /* 0x000000790400780c */ /* 0x000fe20003f04270 */
[----:B------:R-:W-:Y:S01]  /*5c30*/  @P4 IMAD.MOV.U32 R4, RZ, RZ, R8 ;  /* 0x000000ffff044224 */ /* 0x000fe200078e0008 */
[----:B------:R-:W-:Y:S01]  /*5c40*/  F2FP.BF16.F32.PACK_AB R78, RZ, R78 ;  /* 0x0000004eff4e723e */ /* 0x000fe200000010ff */
[----:B------:R-:W-:Y:S01]  /*5c50*/  @P4 IMAD.MOV.U32 R5, RZ, RZ, R9 ;  /* 0x000000ffff054224 */ /* 0x000fe200078e0009 */
[----:B------:R-:W-:Y:S02]  /*5c60*/  F2FP.BF16.F32.PACK_AB R79, RZ, R79 ;  /* 0x0000004fff4f723e */ /* 0x000fe400000010ff */
[----:B------:R-:W-:Y:S02]  /*5c70*/  F2FP.BF16.F32.PACK_AB R80, RZ, R80 ;  /* 0x00000050ff50723e */ /* 0x000fe400000010ff */
[----:B------:R0:W-:Y:S01]  /*5c80*/  @P4 STG.E.U16 desc[UR38][R4.64+0xd0], R78 ;  /* 0x0000d04e04004986 */ /* 0x0001e2000c101526 */
[----:B------:R-:W-:Y:S02]  /*5c90*/  ISETP.GT.AND P4, PT, R3, RZ, P2 ;  /* 0x000000ff0300720c */ /* 0x000fe40001784270 */
[----:B------:R-:W-:-:S02]  /*5ca0*/  F2FP.BF16.F32.PACK_AB R81, RZ, R81 ;  /* 0x00000051ff51723e */ /* 0x000fc400000010ff */
[----:B------:R-:W-:Y:S02]  /*5cb0*/  ISETP.GT.AND P2, PT, R3, 0x8, P2 ;  /* 0x000000080300780c */ /* 0x000fe40001744270 */
[----:B------:R-:W-:Y:S02]  /*5cc0*/  F2FP.BF16.F32.PACK_AB R82, RZ, R82 ;  /* 0x00000052ff52723e */ /* 0x000fe400000010ff */
[----:B------:R-:W-:Y:S02]  /*5cd0*/  F2FP.BF16.F32.PACK_AB R83, RZ, R83 ;  /* 0x00000053ff53723e */ /* 0x000fe400000010ff */
[----:B------:R-:W-:Y:S01]  /*5ce0*/  F2FP.BF16.F32.PACK_AB R84, RZ, R84 ;  /* 0x00000054ff54723e */ /* 0x000fe200000010ff */
[----:B0-----:R-:W-:Y:S01]  /*5cf0*/  @P5 IMAD.MOV.U32 R4, RZ, RZ, R8 ;  /* 0x000000ffff045224 */ /* 0x001fe200078e0008 */
[----:B------:R-:W-:Y:S01]  /*5d00*/  F2FP.BF16.F32.PACK_AB R85, RZ, R85 ;  /* 0x00000055ff55723e */ /* 0x000fe200000010ff */
[----:B------:R-:W-:Y:S01]  /*5d10*/  @P5 IMAD.MOV.U32 R5, RZ, RZ, R9 ;  /* 0x000000ffff055224 */ /* 0x000fe200078e0009 */
[----:B------:R-:W-:-:S02]  /*5d20*/  F2FP.BF16.F32.PACK_AB R86, RZ, R86 ;  /* 0x00000056ff56723e */ /* 0x000fc400000010ff */
[----:B------:R-:W-:Y:S02]  /*5d30*/  F2FP.BF16.F32.PACK_AB R87, RZ, R87 ;  /* 0x00000057ff57723e */ /* 0x000fe400000010ff */
[----:B------:R0:W-:Y:S01]  /*5d40*/  @P5 STG.E.U16 desc[UR38][R4.64+0xd2], R79 ;  /* 0x0000d24f04005986 */ /* 0x0001e2000c101526 */
[C---:B------:R-:W-:Y:S02]  /*5d50*/  ISETP.GT.AND P5, PT, R3.reuse, RZ, P3 ;  /* 0x000000ff0300720c */ /* 0x040fe40001fa4270 */
[----:B------:R-:W-:-:S11]  /*5d60*/  ISETP.GT.AND P3, PT, R3, 0x8, P3 ;  /* 0x000000080300780c */ /* 0x000fd60001f64270 */
[----:B0-----:R-:W-:Y:S02]  /*5d70*/  @P5 IMAD.MOV.U32 R4, RZ, RZ, R6 ;  /* 0x000000ffff045224 */ /* 0x001fe400078e0006 */
[----:B------:R-:W-:-:S05]  /*5d80*/  @P5 IMAD.MOV.U32 R5, RZ, RZ, R7 ;  /* 0x000000ffff055224 */ /* 0x000fca00078e0007 */
[----:B------:R0:W-:Y:S01]  /*5d90*/  @P5 STG.E.U16 desc[UR38][R4.64+0xe0], R80 ;  /* 0x0000e05004005986 */ /* 0x0001e2000c101526 */
[C---:B------:R-:W-:Y:S02]  /*5da0*/  ISETP.GT.AND P5, PT, R3.reuse, RZ, P0 ;  /* 0x000000ff0300720c */ /* 0x040fe400007a4270 */
[----:B------:R-:W-:Y:S01]  /*5db0*/  ISETP.GT.AND P0, PT, R3, 0x8, P0 ;  /* 0x000000080300780c */ /* 0x000fe20000704270 */
[----:B0-----:R-:W-:Y:S02]  /*5dc0*/  @P4 IMAD.MOV.U32 R4, RZ, RZ, R6 ;  /* 0x000000ffff044224 */ /* 0x001fe400078e0006 */
[----:B------:R-:W-:-:S05]  /*5dd0*/  @P4 IMAD.MOV.U32 R5, RZ, RZ, R7 ;  /* 0x000000ffff054224 */ /* 0x000fca00078e0007 */
[----:B------:R0:W-:Y:S01]  /*5de0*/  @P4 STG.E.U16 desc[UR38][R4.64+0xe2], R81 ;  /* 0x0000e25104004986 */ /* 0x0001e2000c101526 */
[C---:B------:R-:W-:Y:S02]  /*5df0*/  ISETP.GT.AND P4, PT, R3.reuse, RZ, P1 ;  /* 0x000000ff0300720c */ /* 0x040fe40000f84270 */
[----:B------:R-:W-:Y:S01]  /*5e00*/  ISETP.GT.AND P1, PT, R3, 0x8, P1 ;  /* 0x000000080300780c */ /* 0x000fe20000f24270 */
[----:B0-----:R-:W-:Y:S02]  /*5e10*/  @P3 IMAD.MOV.U32 R4, RZ, RZ, R8 ;  /* 0x000000ffff043224 */ /* 0x001fe400078e0008 */
[----:B------:R-:W-:-:S05]  /*5e20*/  @P3 IMAD.MOV.U32 R5, RZ, RZ, R9 ;  /* 0x000000ffff053224 */ /* 0x000fca00078e0009 */
[----:B------:R0:W-:Y:S02]  /*5e30*/  @P3 STG.E.U16 desc[UR38][R4.64+0xe0], R82 ;  /* 0x0000e05204003986 */ /* 0x0001e4000c101526 */
[----:B0-----:R-:W-:Y:S02]  /*5e40*/  @P2 IMAD.MOV.U32 R4, RZ, RZ, R8 ;  /* 0x000000ffff042224 */ /* 0x001fe400078e0008 */
[----:B------:R-:W-:-:S05]  /*5e50*/  @P2 IMAD.MOV.U32 R5, RZ, RZ, R9 ;  /* 0x000000ffff052224 */ /* 0x000fca00078e0009 */
[----:B------:R0:W-:Y:S02]  /*5e60*/  @P2 STG.E.U16 desc[UR38][R4.64+0xe2], R83 ;  /* 0x0000e25304002986 */ /* 0x0001e4000c101526 */
[----:B0-----:R-:W-:Y:S02]  /*5e70*/  @P4 IMAD.MOV.U32 R4, RZ, RZ, R6 ;  /* 0x000000ffff044224 */ /* 0x001fe400078e0006 */
[----:B------:R-:W-:-:S05]  /*5e80*/  @P4 IMAD.MOV.U32 R5, RZ, RZ, R7 ;  /* 0x000000ffff054224 */ /* 0x000fca00078e0007 */
[----:B------:R0:W-:Y:S04]  /*5e90*/  @P4 STG.E.U16 desc[UR38][R4.64+0xf0], R84 ;  /* 0x0000f05404004986 */ /* 0x0001e8000c101526 */
[----:B------:R1:W-:Y:S01]  /*5ea0*/  @P5 STG.E.U16 desc[UR38][R6.64+0xf2], R85 ;  /* 0x0000f25506005986 */ /* 0x0003e2000c101526 */
[----:B0-----:R-:W-:Y:S02]  /*5eb0*/  @P1 IMAD.MOV.U32 R4, RZ, RZ, R8 ;  /* 0x000000ffff041224 */ /* 0x001fe400078e0008 */
[----:B------:R-:W-:-:S05]  /*5ec0*/  @P1 IMAD.MOV.U32 R5, RZ, RZ, R9 ;  /* 0x000000ffff051224 */ /* 0x000fca00078e0009 */
[----:B------:R1:W-:Y:S04]  /*5ed0*/  @P1 STG.E.U16 desc[UR38][R4.64+0xf0], R86 ;  /* 0x0000f05604001986 */ /* 0x0003e8000c101526 */
[----:B------:R1:W-:Y:S02]  /*5ee0*/  @P0 STG.E.U16 desc[UR38][R8.64+0xf2], R87 ;  /* 0x0000f25708000986 */ /* 0x0003e4000c101526 */
.L_x_154:
[----:B------:R-:W-:Y:S05]  /*5ef0*/  BSYNC B0 ;  /* 0x0000000000007941 */ /* 0x000fea0003800000 */
.L_x_28:
[----:B------:R-:W-:Y:S01]  /*5f00*/  IADD3 R16, P0, R16, UR36, RZ ;  /* 0x0000002410107c10 */ /* 0x000fe2000ff1e0ff */
[----:B------:R-:W-:Y:S01]  /*5f10*/  ULDC.64 UR4, c[0x0][0x650] ;  /* 0x0001940000047ab9 */ /* 0x000fe20000000a00 */
[----:B------:R-:W-:Y:S01]  /*5f20*/  PRMT R3, RZ, 0x7610, R3 ;  /* 0x00007610ff037816 */ /* 0x000fe20000000003 */
[----:B------:R-:W-:Y:S01]  /*5f30*/  IMAD.MOV.U32 R100, RZ, RZ, -0x1 ;  /* 0xffffffffff647424 */ /* 0x000fe200078e00ff */
[----:B------:R-:W-:Y:S01]  /*5f40*/  IADD3.X R17, R17, UR42, RZ, P0, !PT ;  /* 0x0000002a11117c10 */ /* 0x000fe200087fe4ff */
[----:B------:R-:W-:Y:S01]  /*5f50*/  IMAD.MOV.U32 R99, RZ, RZ, -0x1 ;  /* 0xffffffffff637424 */ /* 0x000fe200078e00ff */
[----:B------:R-:W-:-:S04]  /*5f60*/  ISETP.GE.U32.AND P0, PT, R16, UR4, PT ;  /* 0x0000000410007c0c */ /* 0x000fc8000bf06070 */
[----:B------:R-:W-:-:S13]  /*5f70*/  ISETP.GE.U32.AND.EX P0, PT, R17, UR5, PT, P0 ;  /* 0x0000000511007c0c */ /* 0x000fda000bf06100 */
[----:B------:R-:W-:Y:S05]  /*5f80*/  @P0 BRA `(.L_x_155) ;  /* 0x00000004004c0947 */ /* 0x000fea0003800000 */
[----:B------:R-:W0:Y:S01]  /*5f90*/  LDC.64 R10, c[0x0][0x628] ;  /* 0x00018a00ff0a7b82 */ /* 0x000e220000000a00 */
[----:B---3--:R-:W3:Y:S01]  /*5fa0*/  S2R R12, SR_CTAID.X ;  /* 0x00000000000c7919 */ /* 0x008ee20000002500 */
[----:B-12-4-:R-:W-:Y:S02]  /*5fb0*/  IMAD.MOV.U32 R8, RZ, RZ, R16 ;  /* 0x000000ffff087224 */ /* 0x016fe400078e0010 */
[----:B------:R-:W-:Y:S01]  /*5fc0*/  IMAD.MOV.U32 R9, RZ, RZ, R17 ;  /* 0x000000ffff097224 */ /* 0x000fe200078e0011 */
[----:B------:R-:W1:Y:S03]  /*5fd0*/  S2R R20, SR_CTAID.Y ;  /* 0x0000000000147919 */ /* 0x000e660000002600 */
[----:B------:R-:W2:Y:S08]  /*5fe0*/  LDC R0, c[0x0][0x630] ;  /* 0x00018c00ff007b82 */ /* 0x000eb00000000800 */
[----:B------:R-:W4:Y:S01]  /*5ff0*/  LDC.64 R14, c[0x0][0x620] ;  /* 0x00018800ff0e7b82 */ /* 0x000f220000000a00 */
[----:B0-----:R-:W-:-:S04]  /*6000*/  ISETP.NE.U32.AND P0, PT, R10, RZ, PT ;  /* 0x000000ff0a00720c */ /* 0x001fc80003f05070 */
[----:B------:R-:W-:-:S13]  /*6010*/  ISETP.NE.AND.EX P0, PT, R11, RZ, PT, P0 ;  /* 0x000000ff0b00720c */ /* 0x000fda0003f05300 */
[----:B-1234-:R-:W-:Y:S05]  /*6020*/  @!P0 BRA `(.L_x_156) ;  /* 0x0000000000288947 */ /* 0x01efea0003800000 */
        /* <DEDUP_REMOVED lines=10> */
.L_x_156:
[-CC-:B------:R-:W-:Y:S01]  /*60d0*/  SHF.R.U64 R99, R8, R0.reuse, R9.reuse ;  /* 0x0000000008637219 */ /* 0x180fe20000001209 */
[----:B------:R-:W0:Y:S01]  /*60e0*/  LDC.64 R26, c[0x0][0x640] ;  /* 0x00019000ff1a7b82 */ /* 0x000e220000000a00 */
[----:B------:R-:W-:Y:S01]  /*60f0*/  SHF.R.U32.HI R0, RZ, R0, R9 ;  /* 0x00000000ff007219 */ /* 0x000fe20000011609 */
[----:B------:R-:W-:Y:S01]  /*6100*/  ULDC UR4, c[0x0][0x150] ;  /* 0x0000540000047ab9 */ /* 0x000fe20000000800 */
[----:B------:R-:W-:Y:S02]  /*6110*/  IADD3 R3, P0, RZ, -R99, RZ ;  /* 0x80000063ff037210 */ /* 0x000fe40007f1e0ff */
[----:B------:R-:W-:-:S03]  /*6120*/  I2FP.F32.U32 R7, R12 ;  /* 0x0000000c00077245 */ /* 0x000fc60000201000 */
[----:B------:R-:W1:Y:S01]  /*6130*/  LDC R6, c[0x0][0x618] ;  /* 0x00018600ff067b82 */ /* 0x000e620000000800 */
[----:B------:R-:W-:Y:S02]  /*6140*/  IMAD.X R5, RZ, RZ, ~R0, P0 ;  /* 0x000000ffff057224 */ /* 0x000fe400000e0e00 */
[----:B------:R-:W-:Y:S01]  /*6150*/  FMUL R7, R7, UR4 ;  /* 0x0000000407077c20 */ /* 0x000fe20008400000 */
[----:B------:R-:W-:Y:S01]  /*6160*/  ULDC UR4, c[0x0][0x154] ;  /* 0x0000550000047ab9 */ /* 0x000fe20000000800 */
[-C--:B------:R-:W-:Y:S02]  /*6170*/  IMAD R0, R5, R14.reuse, RZ ;  /* 0x0000000e05007224 */ /* 0x080fe400078e02ff */
[C---:B------:R-:W-:Y:S01]  /*6180*/  IMAD.WIDE.U32 R4, R3.reuse, R14, R16 ;  /* 0x0000000e03047225 */ /* 0x040fe200078e0010 */
[----:B------:R-:W2:Y:S01]  /*6190*/  LDC R8, c[0x0][0x608] ;  /* 0x00018200ff087b82 */ /* 0x000ea20000000800 */
[----:B------:R-:W3:Y:S02]  /*61a0*/  F2I.U32.TRUNC.NTZ R7, R7 ;  /* 0x0000000700077305 */ /* 0x000ee4000020f000 */
[----:B------:R-:W-:Y:S01]  /*61b0*/  IMAD R3, R3, R15, R0 ;  /* 0x0000000f03037224 */ /* 0x000fe200078e0200 */
[----:B------:R-:W-:-:S03]  /*61c0*/  I2FP.F32.U32 R0, R20 ;  /* 0x0000001400007245 */ /* 0x000fc60000201000 */
[----:B------:R-:W-:Y:S01]  /*61d0*/  IMAD.IADD R3, R5, 0x1, R3 ;  /* 0x0000000105037824 */ /* 0x000fe200078e0203 */
[----:B------:R-:W4:Y:S01]  /*61e0*/  LDC R11, c[0x0][0x658] ;  /* 0x00019600ff0b7b82 */ /* 0x000f220000000800 */
[----:B0-----:R-:W-:-:S04]  /*61f0*/  ISETP.NE.U32.AND P0, PT, R26, RZ, PT ;  /* 0x000000ff1a00720c */ /* 0x001fc80003f05070 */
[----:B------:R-:W-:-:S03]  /*6200*/  ISETP.NE.AND.EX P0, PT, R27, RZ, PT, P0 ;  /* 0x000000ff1b00720c */ /* 0x000fc60003f05300 */
[----:B------:R-:W0:Y:S01]  /*6210*/  LDC R9, c[0x0][0x144] ;  /* 0x00005100ff097b82 */ /* 0x000e220000000800 */
[-C--:B-1----:R-:W-:Y:S01]  /*6220*/  SHF.R.U64 R10, R4, R6.reuse, R3 ;  /* 0x00000006040a7219 */ /* 0x082fe20000001203 */
[----:B---3--:R-:W-:Y:S01]  /*6230*/  IMAD.MOV R7, RZ, RZ, -R7 ;  /* 0x000000ffff077224 */ /* 0x008fe200078e0a07 */
[----:B------:R-:W-:Y:S01]  /*6240*/  SHF.R.U32.HI R3, RZ, R6, R3 ;  /* 0x00000006ff037219 */ /* 0x000fe20000011603 */
[----:B------:R-:W-:-:S04]  /*6250*/  FMUL R6, R0, UR4 ;  /* 0x0000000400067c20 */ /* 0x000fc80008400000 */
[----:B------:R-:W1:Y:S01]  /*6260*/  LDC R21, c[0x0][0x148] ;  /* 0x00005200ff157b82 */ /* 0x000e620000000800 */
[----:B------:R3:W0:Y:S01]  /*6270*/  F2I.U32.TRUNC.NTZ R14, R6 ;  /* 0x00000006000e7305 */ /* 0x000622000020f000 */
[-CC-:B--2---:R-:W-:Y:S02]  /*6280*/  SHF.R.U64 R13, R10, R8.reuse, R3.reuse ;  /* 0x000000080a0d7219 */ /* 0x184fe40000001203 */
[----:B------:R-:W-:-:S04]  /*6290*/  SHF.R.U32.HI R0, RZ, R8, R3 ;  /* 0x00000008ff007219 */ /* 0x000fc80000011603 */
[----:B-----5:R-:W2:Y:S01]  /*62a0*/  LDC R24, c[0x0][0x648] ;  /* 0x00019200ff187b82 */ /* 0x020ea20000000800 */
[-CC-:B----4-:R-:W-:Y:S02]  /*62b0*/  SHF.R.U64 R15, R13, R11.reuse, R0.reuse ;  /* 0x0000000b0d0f7219 */ /* 0x190fe40000001200 */
[----:B------:R-:W-:-:S03]  /*62c0*/  SHF.R.U32.HI R5, RZ, R11, R0 ;  /* 0x0000000bff057219 */ /* 0x000fc60000011600 */
[----:B------:R-:W-:Y:S02]  /*62d0*/  IMAD.MOV.U32 R4, RZ, RZ, R15 ;  /* 0x000000ffff047224 */ /* 0x000fe400078e000f */
[----:B------:R-:W4:Y:S01]  /*62e0*/  LDC R28, c[0x0][0x638] ;  /* 0x00018e00ff1c7b82 */ /* 0x000f220000000800 */
[----:B0-----:R-:W-:-:S07]  /*62f0*/  IMAD R25, R9, R7, R12 ;  /* 0x0000000709197224 */ /* 0x001fce00078e020c */
[----:B------:R-:W0:Y:S08]  /*6300*/  LDC R29, c[0x0][0x610] ;  /* 0x00018400ff1d7b82 */ /* 0x000e300000000800 */
[----:B------:R-:W0:Y:S01]  /*6310*/  LDC R30, c[0x0][0x600] ;  /* 0x00018000ff1e7b82 */ /* 0x000e220000000800 */
[----:B-123--:R-:W-:Y:S05]  /*6320*/  @!P0 BRA `(.L_x_157) ;  /* 0x0000000000288947 */ /* 0x00efea0003800000 */
        /* <DEDUP_REMOVED lines=10> */
.L_x_157:
[----:B------:R-:W-:Y:S01]  /*63d0*/  ISETP.NE.AND P0, PT, R2, 0x1, PT ;  /* 0x000000010200780c */ /* 0x000fe20003f05270 */
[----:B------:R-:W-:Y:S01]  /*63e0*/  IMAD.MOV R14, RZ, RZ, -R14 ;  /* 0x000000ffff0e7224 */ /* 0x000fe200078e0a0e */
[----:B------:R-:W-:Y:S02]  /*63f0*/  SHF.R.U64 R0, R4, R24, R5 ;  /* 0x0000001804007219 */ /* 0x000fe40000001205 */
[----:B------:R-:W-:Y:S02]  /*6400*/  LOP3.LUT R3, R13, R96, RZ, 0xc0, !PT ;  /* 0x000000600d037212 */ /* 0x000fe400078ec0ff */
[----:B------:R-:W-:Y:S01]  /*6410*/  LOP3.LUT R10, R10, R95, RZ, 0xc0, !PT ;  /* 0x0000005f0a0a7212 */ /* 0x000fe200078ec0ff */
[----:B------:R-:W-:Y:S02]  /*6420*/  IMAD.MOV R4, RZ, RZ, -R0 ;  /* 0x000000ffff047224 */ /* 0x000fe400078e0a00 */
[----:B------:R-:W-:Y:S02]  /*6430*/  IMAD R0, R90, R0, R3 ;  /* 0x000000005a007224 */ /* 0x000fe400078e0203 */
[----:B----4-:R-:W-:-:S02]  /*6440*/  IMAD R3, R4, R28, R15 ;  /* 0x0000001c04037224 */ /* 0x010fc400078e020f */
[----:B------:R-:W-:Y:S02]  /*6450*/  @P0 IMAD R25, R21, R14, R20 ;  /* 0x0000000e15190224 */ /* 0x000fe400078e0214 */
[----:B0-----:R-:W-:Y:S02]  /*6460*/  IMAD R5, R3, R30, R10 ;  /* 0x0000001e03057224 */ /* 0x001fe400078e020a */
[----:B------:R-:W-:Y:S02]  /*6470*/  IMAD R0, R0, R29, R25 ;  /* 0x0000001d00007224 */ /* 0x000fe400078e0219 */
[----:B------:R-:W-:-:S03]  /*6480*/  IMAD.MOV.U32 R4, RZ, RZ, 0x1 ;  /* 0x00000001ff047424 */ /* 0x000fc600078e00ff */
[----:B------:R-:W-:Y:S02]  /*6490*/  SEL R100, R5, R0, !P0 ;  /* 0x0000000005647207 */ /* 0x000fe40004000000 */
[----:B------:R-:W-:Y:S02]  /*64a0*/  PRMT R3, R4, 0x7610, R3 ;  /* 0x0000761004037816 */ /* 0x000fe40000000003 */
[----:B------:R-:W-:-:S07]  /*64b0*/  SEL R0, R0, R5, !P0 ;  /* 0x0000000500007207 */ /* 0x000fce0004000000 */
.L_x_155:
[----:B------:R-:W-:Y:S01]  /*64c0*/  LOP3.LUT P0, RZ, R3, 0xff, RZ, 0xc0, !PT ;  /* 0x000000ff03ff7812 */ /* 0x000fe2000780c0ff */
[----:B------:R-:W-:Y:S01]  /*64d0*/  UIMAD.WIDE.U32 UR4, UR41, -0x33333333, URZ ;  /* 0xcccccccd290478a5 */ /* 0x000fe2000f8e003f */
[----:B------:R-:W-:-:S03]  /*64e0*/  IMAD.MOV.U32 R101, RZ, RZ, R0 ;  /* 0x000000ffff657224 */ /* 0x000fc600078e0000 */
[----:B------:R-:W-:-:S04]  /*64f0*/  USHF.R.U32.HI UR4, URZ, 0x2, UR5 ;  /* 0x000000023f047899 */ /* 0x000fc80008011605 */
[----:B------:R-:W-:-:S04]  /*6500*/  UIMAD UR41, UR4, -0x5, UR41 ;  /* 0xfffffffb042978a4 */ /* 0x000fc8000f8e0229 */
[----:B------:R-:W-:Y:S08]  /*6510*/  @P0 BRA `(.L_x_158) ;  /* 0xffffffac00300947 */ /* 0x000ff0000383ffff */
[----:B------:R-:W-:Y:S05]  /*6520*/  EXIT ;  /* 0x000000000000794d */ /* 0x000fea0003800000 */
.L_x_3:
        /* <DEDUP_REMOVED lines=26> */
.L_x_160:
[--C-:B------:R-:W-:Y:S01]  /*66d0*/  SHF.R.U64 R14, R12, R20, R13.reuse ;  /* 0x000000140c0e7219 */ /* 0x100fe2000000120d */
[----:B------:R-:W0:Y:S01]  /*66e0*/  LDC R24, c[0x0][0x618] ;  /* 0x00018600ff187b82 */ /* 0x000e220000000800 */
[----:B------:R-:W-:Y:S01]  /*66f0*/  I2FP.F32.U32 R8, R6 ;  /* 0x0000000600087245 */ /* 0x000fe20000201000 */
[----:B------:R-:W-:Y:S01]  /*6700*/  ULDC UR4, c[0x0][0x150] ;  /* 0x0000540000047ab9 */ /* 0x000fe20000000800 */
[----:B------:R-:W-:Y:S02]  /*6710*/  SHF.R.U32.HI R7, RZ, R20, R13 ;  /* 0x00000014ff077219 */ /* 0x000fe4000001160d */
[----:B------:R-:W-:Y:S01]  /*6720*/  IADD3 R11, P0, RZ, -R14, RZ ;  /* 0x8000000eff0b7210 */ /* 0x000fe20007f1e0ff */
[----:B------:R-:W-:Y:S01]  /*6730*/  FMUL R13, R8, UR4 ;  /* 0x00000004080d7c20 */ /* 0x000fe20008400000 */
[----:B------:R-:W-:Y:S01]  /*6740*/  ULDC UR4, c[0x0][0x154] ;  /* 0x0000550000047ab9 */ /* 0x000fe20000000800 */
[----:B------:R-:W1:Y:S02]  /*6750*/  LDC.64 R26, c[0x0][0x640] ;  /* 0x00019000ff1a7b82 */ /* 0x000e640000000a00 */
[----:B------:R-:W-:-:S02]  /*6760*/  IMAD.X R7, RZ, RZ, ~R7, P0 ;  /* 0x000000ffff077224 */ /* 0x000fc400000e0e07 */
[----:B------:R-:W2:Y:S01]  /*6770*/  F2I.U32.TRUNC.NTZ R13, R13 ;  /* 0x0000000d000d7305 */ /* 0x000ea2000020f000 */
[----:B------:R-:W-:-:S03]  /*6780*/  IMAD.WIDE.U32 R8, R11, R22, R16 ;  /* 0x000000160b087225 */ /* 0x000fc600078e0010 */
[----:B------:R-:W3:Y:S01]  /*6790*/  LDC R15, c[0x0][0x144] ;  /* 0x00005100ff0f7b82 */ /* 0x000ee20000000800 */
[----:B------:R-:W-:-:S04]  /*67a0*/  IMAD R10, R7, R22, RZ ;  /* 0x00000016070a7224 */ /* 0x000fc800078e02ff */
[----:B------:R-:W-:Y:S02]  /*67b0*/  IMAD R7, R11, R23, R10 ;  /* 0x000000170b077224 */ /* 0x000fe400078e020a */
[----:B------:R-:W-:Y:S01]  /*67c0*/  IMAD.MOV.U32 R10, RZ, RZ, -0x1 ;  /* 0xffffffffff0a7424 */ /* 0x000fe200078e00ff */
[----:B------:R-:W4:Y:S01]  /*67d0*/  LDC R20, c[0x0][0x608] ;  /* 0x00018200ff147b82 */ /* 0x000f220000000800 */
[----:B------:R-:W-:Y:S01]  /*67e0*/  IMAD.IADD R7, R9, 0x1, R7 ;  /* 0x0000000109077824 */ /* 0x000fe200078e0207 */
[----:B------:R-:W-:-:S04]  /*67f0*/  I2FP.F32.U32 R9, R5 ;  /* 0x0000000500097245 */ /* 0x000fc80000201000 */
[-C--:B0-----:R-:W-:Y:S01]  /*6800*/  SHF.R.U64 R12, R8, R24.reuse, R7 ;  /* 0x00000018080c7219 */ /* 0x081fe20000001207 */
[----:B--2---:R-:W-:Y:S01]  /*6810*/  IMAD.MOV R8, RZ, RZ, -R13 ;  /* 0x000000ffff087224 */ /* 0x004fe200078e0a0d */
[----:B------:R-:W0:Y:S01]  /*6820*/  LDC R11, c[0x0][0x658] ;  /* 0x00019600ff0b7b82 */ /* 0x000e220000000800 */
[----:B-1----:R-:W-:Y:S01]  /*6830*/  ISETP.NE.U32.AND P0, PT, R26, RZ, PT ;  /* 0x000000ff1a00720c */ /* 0x002fe20003f05070 */
[----:B------:R-:W-:Y:S01]  /*6840*/  FMUL R9, R9, UR4 ;  /* 0x0000000409097c20 */ /* 0x000fe20008400000 */
[----:B------:R-:W-:Y:S02]  /*6850*/  SHF.R.U32.HI R7, RZ, R24, R7 ;  /* 0x00000018ff077219 */ /* 0x000fe40000011607 */
[----:B------:R-:W-:-:S03]  /*6860*/  ISETP.NE.AND.EX P0, PT, R27, RZ, PT, P0 ;  /* 0x000000ff1b00720c */ /* 0x000fc60003f05300 */
[----:B------:R-:W1:Y:S01]  /*6870*/  LDC R22, c[0x0][0x148] ;  /* 0x00005200ff167b82 */ /* 0x000e620000000800 */
[----:B---3--:R-:W-:Y:S02]  /*6880*/  IMAD R23, R15, R8, R6 ;  /* 0x000000080f177224 */ /* 0x008fe400078e0206 */
[----:B------:R-:W-:-:S05]  /*6890*/  IMAD.MOV.U32 R8, RZ, RZ, 0x1 ;  /* 0x00000001ff087424 */ /* 0x000fca00078e00ff */
[----:B------:R-:W2:Y:S01]  /*68a0*/  LDC R21, c[0x0][0x600] ;  /* 0x00018000ff157b82 */ /* 0x000ea20000000800 */
[-CC-:B----4-:R-:W-:Y:S02]  /*68b0*/  SHF.R.U64 R15, R12, R20.reuse, R7.reuse ;  /* 0x000000140c0f7219 */ /* 0x190fe40000001207 */
[----:B------:R-:W-:Y:S02]  /*68c0*/  SHF.R.U32.HI R6, RZ, R20, R7 ;  /* 0x00000014ff067219 */ /* 0x000fe40000011607 */
[----:B------:R3:W4:Y:S03]  /*68d0*/  F2I.U32.TRUNC.NTZ R20, R9 ;  /* 0x0000000900147305 */ /* 0x000726000020f000 */
[----:B------:R-:W1:Y:S01]  /*68e0*/  LDC R25, c[0x0][0x648] ;  /* 0x00019200ff197b82 */ /* 0x000e620000000800 */
[-C--:B0-----:R-:W-:Y:S02]  /*68f0*/  SHF.R.U64 R19, R15, R11.reuse, R6 ;  /* 0x0000000b0f137219 */ /* 0x081fe40000001206 */
[----:B------:R-:W-:-:S02]  /*6900*/  SHF.L.U32 R10, R10, R11, RZ ;  /* 0x0000000b0a0a7219 */ /* 0x000fc400000006ff */
[-C--:B------:R-:W-:Y:S01]  /*6910*/  SHF.R.U32.HI R7, RZ, R11.reuse, R6 ;  /* 0x0000000bff077219 */ /* 0x080fe20000011606 */
[----:B------:R-:W-:Y:S01]  /*6920*/  IMAD.MOV.U32 R6, RZ, RZ, R19 ;  /* 0x000000ffff067224 */ /* 0x000fe200078e0013 */
[----:B------:R-:W-:Y:S01]  /*6930*/  SHF.L.U32 R24, R8, R11, RZ ;  /* 0x0000000b08187219 */ /* 0x000fe200000006ff */
[----:B------:R-:W0:Y:S01]  /*6940*/  LDC R28, c[0x0][0x638] ;  /* 0x00018e00ff1c7b82 */ /* 0x000e220000000800 */
[----:B------:R-:W-:-:S07]  /*6950*/  LOP3.LUT R30, RZ, R10, RZ, 0x33, !PT ;  /* 0x0000000aff1e7212 */ /* 0x000fce00078e33ff */
[----:B------:R-:W0:Y:S01]  /*6960*/  LDC R29, c[0x0][0x610] ;  /* 0x00018400ff1d7b82 */ /* 0x000e220000000800 */
[----:B---34-:R-:W-:Y:S05]  /*6970*/  @!P0 BRA `(.L_x_161) ;  /* 0x0000000000288947 */ /* 0x018fea0003800000 */
[----:B------:R-:W3:Y:S02]  /*6980*/  LDC R6, c[0x0][0x64c] ;  /* 0x00019300ff067b82 */ /* 0x000ee40000000800 */
[----:B---3--:R-:W-:-:S05]  /*6990*/  IADD3 R11, P0, R19, R6, RZ ;  /* 0x00000006130b7210 */ /* 0x008fca0007f1e0ff */
        /* <DEDUP_REMOVED lines=8> */
.L_x_161:
[----:B------:R-:W-:Y:S01]  /*6a20*/  ISETP.NE.AND P0, PT, R2, 0x1, PT ;  /* 0x000000010200780c */ /* 0x000fe20003f05270 */
[----:B--2---:R-:W-:Y:S01]  /*6a30*/  VIADD R9, R21, 0xffffffff ;  /* 0xffffffff15097836 */ /* 0x004fe20000000000 */
[----:B-1----:R-:W-:Y:S01]  /*6a40*/  SHF.R.U64 R7, R6, R25, R7 ;  /* 0x0000001906077219 */ /* 0x002fe20000001207 */
[----:B------:R-:W-:Y:S01]  /*6a50*/  IMAD.MOV R20, RZ, RZ, -R20 ;  /* 0x000000ffff147224 */ /* 0x000fe200078e0a14 */
[----:B------:R-:W-:Y:S02]  /*6a60*/  LOP3.LUT R6, R15, R30, RZ, 0xc0, !PT ;  /* 0x0000001e0f067212 */ /* 0x000fe400078ec0ff */
[----:B------:R-:W-:Y:S01]  /*6a70*/  LOP3.LUT R12, R12, R9, RZ, 0xc0, !PT ;  /* 0x000000090c0c7212 */ /* 0x000fe200078ec0ff */
[----:B------:R-:W-:Y:S02]  /*6a80*/  IMAD.MOV R8, RZ, RZ, -R7 ;  /* 0x000000ffff087224 */ /* 0x000fe400078e0a07 */
[----:B------:R-:W-:Y:S02]  /*6a90*/  IMAD R6, R24, R7, R6 ;  /* 0x0000000718067224 */ /* 0x000fe400078e0206 */
[----:B------:R-:W-:-:S02]  /*6aa0*/  IMAD.MOV.U32 R9, RZ, RZ, 0x1 ;  /* 0x00000001ff097424 */ /* 0x000fc400078e00ff */
[----:B------:R-:W-:Y:S02]  /*6ab0*/  @P0 IMAD R23, R22, R20, R5 ;  /* 0x0000001416170224 */ /* 0x000fe400078e0205 */
[----:B0-----:R-:W-:Y:S02]  /*6ac0*/  IMAD R5, R8, R28, R19 ;  /* 0x0000001c08057224 */ /* 0x001fe400078e0213 */
[----:B------:R-:W-:Y:S02]  /*6ad0*/  IMAD R19, R6, R29, R23 ;  /* 0x0000001d06137224 */ /* 0x000fe400078e0217 */
[----:B------:R-:W-:Y:S02]  /*6ae0*/  IMAD R6, R5, R21, R12 ;  /* 0x0000001505067224 */ /* 0x000fe400078e020c */
[----:B------:R-:W-:-:S03]  /*6af0*/  IMAD.MOV.U32 R8, RZ, RZ, R14 ;  /* 0x000000ffff087224 */ /* 0x000fc600078e000e */
[----:B------:R-:W-:Y:S02]  /*6b00*/  SEL R20, R6, R19, !P0 ;  /* 0x0000001306147207 */ /* 0x000fe40004000000 */
[----:B------:R-:W-:-:S07]  /*6b10*/  SEL R19, R19, R6, !P0 ;  /* 0x0000000613137207 */ /* 0x000fce0004000000 */
.L_x_159:
[----:B------:R-:W-:-:S08]  /*6b20*/  NOP ;  /* 0x0000000000007918 */ /* 0x000fd00000000000 */
[----:B------:R-:W0:-:S00]  /*6b30*/  USETMAXREG.DEALLOC.CTAPOOL 0x28 ;  /* 0x00000028000079c8 */ /* 0x000e0000080e0500 */
[----:B0-----:R-:W-:-:S13]  /*6b40*/  ISETP.NE.AND P0, PT, R0, RZ, PT ;  /* 0x000000ff0000720c */ /* 0x001fda0003f05270 */
[----:B------:R-:W-:Y:S05]  /*6b50*/  @P0 EXIT ;  /* 0x000000000000094d */ /* 0x000fea0003800000 */
[----:B------:R-:W-:Y:S01]  /*6b60*/  LOP3.LUT P0, RZ, R9, 0xff, RZ, 0xc0, !PT ;  /* 0x000000ff09ff7812 */ /* 0x000fe2000780c0ff */
[----:B------:R-:W-:Y:S02]  /*6b70*/  IMAD.MOV.U32 R0, RZ, RZ, 0x1 ;  /* 0x00000001ff007424 */ /* 0x000fe400078e00ff */
[----:B------:R-:W-:-:S10]  /*6b80*/  IMAD.MOV.U32 R12, RZ, RZ, RZ ;  /* 0x000000ffff0c7224 */ /* 0x000fd400078e00ff */
[----:B------:R-:W-:Y:S05]  /*6b90*/  @!P0 BRA `(.L_x_162) ;  /* 0x0000000c000c8947 */ /* 0x000fea0003800000 */
[----:B------:R-:W0:Y:S01]  /*6ba0*/  LDC R0, c[0x0][0x28c] ;  /* 0x0000a300ff007b82 */ /* 0x000e220000000800 */
[----:B------:R-:W-:Y:S01]  /*6bb0*/  LOP3.LUT P0, RZ, R3, 0x1f, RZ, 0xc0, !PT ;  /* 0x0000001f03ff7812 */ /* 0x000fe2000780c0ff */
[----:B------:R-:W-:Y:S01]  /*6bc0*/  ULDC UR5, c[0x0][0x658] ;  /* 0x0001960000057ab9 */ /* 0x000fe20000000800 */
[----:B------:R-:W-:Y:S01]  /*6bd0*/  UMOV UR6, 0xffffffff ;  /* 0xffffffff00067882 */ /* 0x000fe20000000000 */
[----:B------:R-:W-:Y:S01]  /*6be0*/  BSSY B0, `(.L_x_162) ;  /* 0x00000be000007945 */ /* 0x000fe20003800000 */
[----:B------:R-:W-:Y:S01]  /*6bf0*/  USHF.L.U32 UR6, UR6, UR5, URZ ;  /* 0x0000000506067299 */ /* 0x000fe2000800063f */
[C---:B------:R-:W-:Y:S01]  /*6c00*/  ISETP.NE.AND P2, PT, R4.reuse, RZ, PT ;  /* 0x000000ff0400720c */ /* 0x040fe20003f45270 */
[----:B------:R-:W-:Y:S01]  /*6c10*/  IMAD.MOV.U32 R13, RZ, RZ, 0x1 ;  /* 0x00000001ff0d7424 */ /* 0x000fe200078e00ff */
[----:B------:R-:W-:Y:S01]  /*6c20*/  ISETP.NE.OR P0, PT, R4, RZ, !P0 ;  /* 0x000000ff0400720c */ /* 0x000fe20004705670 */
[----:B------:R-:W-:Y:S01]  /*6c30*/  IMAD.MOV.U32 R12, RZ, RZ, RZ ;  /* 0x000000ffff0c7224 */ /* 0x000fe200078e00ff */
[----:B------:R-:W-:Y:S01]  /*6c40*/  LOP3.LUT R11, R18, 0x2, RZ, 0xfc, !PT ;  /* 0x00000002120b7812 */ /* 0x000fe200078efcff */
[----:B------:R-:W-:Y:S01]  /*6c50*/  ULDC UR4, c[0x0][0x600] ;  /* 0x0001800000047ab9 */ /* 0x000fe20000000800 */
[----:B------:R-:W-:Y:S01]  /*6c60*/  UMOV UR7, 0x1 ;  /* 0x0000000100077882 */ /* 0x000fe20000000000 */
[----:B------:R-:W-:-:S02]  /*6c70*/  UIADD3 UR15, UR4, -0x1, URZ ;  /* 0xffffffff040f7890 */ /* 0x000fc4000fffe03f */
[----:B------:R-:W-:Y:S02]  /*6c80*/  USHF.L.U32 UR17, UR7, UR5, URZ ;  /* 0x0000000507117299 */ /* 0x000fe4000800063f */
[----:B------:R-:W-:Y:S01]  /*6c90*/  ULOP3.LUT UR16, URZ, UR6, URZ, 0x33, !UPT ;  /* 0x000000063f107292 */ /* 0x000fe2000f8e333f */
[----:B------:R-:W-:Y:S01]  /*6ca0*/  ULDC.64 UR20, c[0x0][0x198] ;  /* 0x0000660000147ab9 */ /* 0x000fe20000000a00 */
[----:B0-----:R-:W-:-:S05]  /*6cb0*/  VIADD R0, R0, 0x3f ;  /* 0x0000003f00007836 */ /* 0x001fca0000000000 */
[----:B------:R-:W-:-:S04]  /*6cc0*/  SHF.R.S32.HI R3, RZ, 0x1f, R0 ;  /* 0x0000001fff037819 */ /* 0x000fc80000011400 */
[----:B------:R-:W-:Y:S01]  /*6cd0*/  LEA.HI R3, R3, R0, RZ, 0x6 ;  /* 0x0000000003037211 */ /* 0x000fe200078f30ff */
[----:B------:R-:W-:-:S03]  /*6ce0*/  IMAD.MOV.U32 R0, RZ, RZ, 0x1 ;  /* 0x00000001ff007424 */ /* 0x000fc600078e00ff */
[----:B------:R-:W-:-:S05]  /*6cf0*/  SHF.R.S32.HI R3, RZ, 0x6, R3 ;  /* 0x00000006ff037819 */ /* 0x000fca0000011403 */
[----:B------:R-:W-:-:S07]  /*6d00*/  VIADD R10, R3, 0x1 ;  /* 0x00000001030a7836 */ /* 0x000fce0000000000 */
.L_x_174:
[----:B------:R-:W-:-:S03]  /*6d10*/  UMOV UR4, 0xffffffff ;  /* 0xffffffff00047882 */ /* 0x000fc60000000000 */
[----:B------:R-:W-:Y:S05]  /*6d20*/  BRA.DIV UR4, `(.L_x_163) ;  /* 0x0000000e04b87947 */ /* 0x000fea000b800000 */
[----:B------:R-:W-:-:S13]  /*6d30*/  ELECT P6, URZ, PT ;  /* 0x00000000003f782f */ /* 0x000fda00038c0000 */
.L_x_186:
[----:B------:R-:W0:Y:S01]  /*6d40*/  LDC R4, c[0x0][0x28c] ;  /* 0x0000a300ff047b82 */ /* 0x000e220000000800 */
[----:B------:R-:W-:Y:S01]  /*6d50*/  BSSY B1, `(.L_x_164) ;  /* 0x0000035000017945 */ /* 0x000fe20003800000 */
[----:B0-----:R-:W-:-:S13]  /*6d60*/  ISETP.LT.OR P6, PT, R4, 0x1, !P6 ;  /* 0x000000010400780c */ /* 0x001fda00077c1670 */
[----:B------:R-:W-:Y:S05]  /*6d70*/  @P6 BRA `(.L_x_165) ;  /* 0x0000000000c86947 */ /* 0x000fea0003800000 */
[----:B------:R-:W-:Y:S02]  /*6d80*/  IMAD.SHL.U32 R20, R20, 0x80, RZ ;  /* 0x0000008014147824 */ /* 0x000fe400078e00ff */
[----:B------:R-:W-:Y:S02]  /*6d90*/  IMAD.SHL.U32 R19, R19, 0x80, RZ ;  /* 0x0000008013137824 */ /* 0x000fe400078e00ff */
[----:B------:R-:W-:Y:S02]  /*6da0*/  IMAD.MOV.U32 R21, RZ, RZ, RZ ;  /* 0x000000ffff157224 */ /* 0x000fe400078e00ff */
[----:B------:R-:W-:Y:S02]  /*6db0*/  IMAD.MOV.U32 R4, RZ, RZ, R10 ;  /* 0x000000ffff047224 */ /* 0x000fe400078e000a */
[----:B------:R-:W-:Y:S02]  /*6dc0*/  IMAD.MOV.U32 R5, RZ, RZ, R0 ;  /* 0x000000ffff057224 */ /* 0x000fe400078e0000 */
[----:B------:R-:W-:-:S07]  /*6dd0*/  IMAD.MOV.U32 R6, RZ, RZ, R12 ;  /* 0x000000ffff067224 */ /* 0x000fce00078e000c */
.L_x_169:
[----:B------:R-:W0:Y:S01]  /*6de0*/  S2R R14, SR_CgaCtaId ;  /* 0x00000000000e7919 */ /* 0x000e220000008800 */
[----:B------:R-:W-:Y:S01]  /*6df0*/  MOV R7, 0x400 ;  /* 0x0000040000077802 */ /* 0x000fe20000000f00 */
[----:B------:R-:W1:Y:S03]  /*6e00*/  @!P2 LDC R9, c[0x0][0x500] ;  /* 0x00014000ff09ab82 */ /* 0x000e660000000800 */
[----:B0-----:R-:W-:Y:S02]  /*6e10*/  LEA R15, R14, R7, 0x18 ;  /* 0x000000070e0f7211 */ /* 0x001fe400078ec0ff */
[----:B------:R-:W-:-:S03]  /*6e20*/  SHF.L.U32 R7, R5, 0x1f, RZ ;  /* 0x0000001f05077819 */ /* 0x000fc600000006ff */
[----:B------:R-:W-:-:S04]  /*6e30*/  IMAD R14, R6, 0x8, R15 ;  /* 0x00000008060e7824 */ /* 0x000fc800078e020f */
[----:B------:R-:W0:Y:S02]  /*6e40*/  SYNCS.PHASECHK.TRANS64.TRYWAIT P1, [R14+URZ+0x28], R7 ;  /* 0x000028070e0075a7 */ /* 0x000e24000802017f */
[----:B01----:R-:W-:Y:S05]  /*6e50*/  @!P1 BRA `(.L_x_166) ;  /* 0x0000000c008c9947 */ /* 0x003fea0003800000 */
.L_x_187:
[----:B0-----:R-:W-:Y:S01]  /*6e60*/  PRMT R7, R11, 0x9910, RZ ;  /* 0x000099100b077816 */ /* 0x001fe200000000ff */
[----:B------:R0:W-:Y:S03]  /*6e70*/  @!P2 SYNCS.ARRIVE.TRANS64 RZ, [R14+URZ], R9 ;  /* 0x000000090effa9a7 */ /* 0x0001e6000800003f */
[----:B------:R-:W-:-:S13]  /*6e80*/  ISETP.NE.AND P1, PT, R7, 0x2, PT ;  /* 0x000000020700780c */ /* 0x000fda0003f25270 */
[----:B0-----:R-:W-:Y:S05]  /*6e90*/  @P1 BRA `(.L_x_167) ;  /* 0x0000000000041947 */ /* 0x001fea0003800000 */
[----:B------:R-:W-:Y:S01]  /*6ea0*/  BPT.TRAP 0x1 ;  /* 0x000000040000795c */ /* 0x000fe20000300000 */
.L_x_167:
[----:B------:R-:W-:Y:S05]  /*6eb0*/  @P0 BRA `(.L_x_168) ;  /* 0x0000000000040947 */ /* 0x000fea0003800000 */
[----:B------:R-:W-:Y:S01]  /*6ec0*/  BPT.TRAP 0x1 ;  /* 0x000000040000795c */ /* 0x000fe20000300000 */
.L_x_168:
[----:B------:R-:W-:Y:S01]  /*6ed0*/  IMAD R15, R6, 0x4000, R15 ;  /* 0x00004000060f7824 */ /* 0x000fe200078e020f */
[----:B------:R-:W-:Y:S01]  /*6ee0*/  R2UR UR9, R14 ;  /* 0x000000000e0972ca */ /* 0x000fe200000e0000 */
[----:B------:R-:W-:Y:S01]  /*6ef0*/  VIADD R4, R4, 0xffffffff ;  /* 0xffffffff04047836 */ /* 0x000fe20000000000 */
[----:B------:R-:W-:Y:S01]  /*6f00*/  UIADD3 UR4, UP0, UR20, 0xf0, URZ ;  /* 0x000000f014047890 */ /* 0x000fe2000ff1e03f */
[----:B------:R-:W-:Y:S01]  /*6f10*/  R2UR UR11, R19 ;  /* 0x00000000130b72ca */ /* 0x000fe200000e0000 */
[----:B------:R-:W-:Y:S01]  /*6f20*/  UIADD3 UR22, UP1, UR20, 0x1f0, URZ ;  /* 0x000001f014167890 */ /* 0x000fe2000ff3e03f */
[----:B------:R-:W-:Y:S01]  /*6f30*/  R2UR UR8, R15 ;  /* 0x000000000f0872ca */ /* 0x000fe200000e0000 */
[----:B------:R-:W-:Y:S01]  /*6f40*/  UIADD3.X UR5, URZ, UR21, URZ, UP0, !UPT ;  /* 0x000000153f057290 */ /* 0x000fe200087fe43f */
[C---:B------:R-:W-:Y:S01]  /*6f50*/  R2UR UR10, R21.reuse ;  /* 0x00000000150a72ca */ /* 0x040fe200000e0000 */
[----:B------:R-:W-:Y:S01]  /*6f60*/  VIADD R6, R6, 0x1 ;  /* 0x0000000106067836 */ /* 0x000fe20000000000 */
[----:B------:R-:W-:Y:S01]  /*6f70*/  R2UR UR12, R8 ;  /* 0x00000000080c72ca */ /* 0x000fe200000e0000 */
[----:B------:R-:W-:Y:S01]  /*6f80*/  UIADD3.X UR23, URZ, UR21, URZ, UP1, !UPT ;  /* 0x000000153f177290 */ /* 0x000fe20008ffe43f */
[----:B------:R-:W-:Y:S01]  /*6f90*/  R2UR UR18, R20 ;  /* 0x00000000141272ca */ /* 0x000fe200000e0000 */
[----:B------:R-:W-:Y:S01]  /*6fa0*/  UMOV UR6, 0x0 ;  /* 0x0000000000067882 */ /* 0x000fe20000000000 */
[----:B------:R-:W-:Y:S01]  /*6fb0*/  ISETP.GT.AND P3, PT, R4, 0x1, PT ;  /* 0x000000010400780c */ /* 0x000fe20003f64270 */
[----:B------:R-:W-:Y:S01]  /*6fc0*/  UMOV UR7, 0x10000000 ;  /* 0x1000000000077882 */ /* 0x000fe20000000000 */
[----:B------:R-:W-:Y:S01]  /*6fd0*/  ISETP.NE.AND P1, PT, R6, 0x5, PT ;  /* 0x000000050600780c */ /* 0x000fe20003f25270 */
[----:B------:R-:W-:-:S02]  /*6fe0*/  VIADD R21, R21, 0x40 ;  /* 0x0000004015157836 */ /* 0x000fc40000000000 */
[----:B------:R-:W-:Y:S01]  /*6ff0*/  UIADD3 UR13, UR8, 0x100, URZ ;  /* 0x00000100080d7890 */ /* 0x000fe2000fffe03f */
[----:B------:R-:W-:Y:S01]  /*7000*/  SEL R14, RZ, 0x1, P1 ;  /* 0x00000001ff0e7807 */ /* 0x000fe20000800000 */
[----:B------:R-:W-:Y:S01]  /*7010*/  UIADD3 UR14, UR8, 0x14100, URZ ;  /* 0x00014100080e7890 */ /* 0x000fe2000fffe03f */
[----:B------:R-:W-:Y:S02]  /*7020*/  SEL R6, R6, RZ, P1 ;  /* 0x000000ff06067207 */ /* 0x000fe40000800000 */
[----:B------:R-:W-:Y:S02]  /*7030*/  LOP3.LUT R5, R5, R14, RZ, 0x3c, !PT ;  /* 0x0000000e05057212 */ /* 0x000fe400078e3cff */
[----:B------:R-:W-:Y:S02]  /*7040*/  UMOV UR8, UR13 ;  /* 0x0000000d00087c82 */ /* 0x000fe40008000000 */
[----:B------:R0:W-:Y:S02]  /*7050*/  UTMALDG.3D [UR8], [UR4], desc[UR6] ;  /* 0x00000608040075b4 */ /* 0x0001e40008011000 */
[----:B0-----:R-:W-:Y:S01]  /*7060*/  UMOV UR8, UR14 ;  /* 0x0000000e00087c82 */ /* 0x001fe20008000000 */
[----:B------:R-:W-:-:S02]  /*7070*/  UMOV UR11, UR18 ;  /* 0x00000012000b7c82 */ /* 0x000fc40008000000 */
[----:B------:R0:W-:Y:S02]  /*7080*/  UTMALDG.3D [UR8], [UR22], desc[UR6] ;  /* 0x00000608160075b4 */ /* 0x0001e40008011000 */
[----:B0-----:R-:W-:Y:S05]  /*7090*/  @P3 BRA `(.L_x_169) ;  /* 0xfffffffc00503947 */ /* 0x001fea000383ffff */
.L_x_165:
[----:B------:R-:W-:Y:S05]  /*70a0*/  BSYNC B1 ;  /* 0x0000000000017941 */ /* 0x000fea0003800000 */
.L_x_164:
[----:B------:R-:W-:Y:S01]  /*70b0*/  LOP3.LUT P3, RZ, R13, 0xff, RZ, 0xc0, !PT ;  /* 0x000000ff0dff7812 */ /* 0x000fe2000786c0ff */
[----:B------:R-:W-:Y:S01]  /*70c0*/  IMAD.IADD R12, R3, 0x1, R12 ;  /* 0x00000001030c7824 */ /* 0x000fe200078e020c */
[----:B------:R-:W-:Y:S01]  /*70d0*/  IADD3 R16, P4, R16, UR36, RZ ;  /* 0x0000002410107c10 */ /* 0x000fe2000ff9e0ff */
[----:B------:R-:W-:Y:S01]  /*70e0*/  ULDC.64 UR4, c[0x0][0x650] ;  /* 0x0001940000047ab9 */ /* 0x000fe20000000a00 */
[----:B------:R-:W-:Y:S01]  /*70f0*/  BSSY B1, `(.L_x_170) ;  /* 0x000006a000017945 */ /* 0x000fe20003800000 */
[----:B------:R-:W-:Y:S01]  /*7100*/  IMAD.MOV.U32 R19, RZ, RZ, -0x1 ;  /* 0xffffffffff137424 */ /* 0x000fe200078e00ff */
[----:B------:R-:W-:Y:S01]  /*7110*/  ISETP.GT.U32.AND P1, PT, R12, 0x4, PT ;  /* 0x000000040c00780c */ /* 0x000fe20003f24070 */
[----:B------:R-:W-:Y:S01]  /*7120*/  IMAD.MOV.U32 R20, RZ, RZ, -0x1 ;  /* 0xffffffffff147424 */ /* 0x000fe200078e00ff */
[----:B------:R-:W-:Y:S01]  /*7130*/  IADD3.X R17, R17, UR42, RZ, P4, !PT ;  /* 0x0000002a11117c10 */ /* 0x000fe2000a7fe4ff */
[----:B------:R-:W-:Y:S01]  /*7140*/  IMAD.MOV.U32 R8, RZ, RZ, -0x1 ;  /* 0xffffffffff087424 */ /* 0x000fe200078e00ff */
[----:B------:R-:W-:-:S02]  /*7150*/  ISETP.LT.U32.AND P1, PT, R3, 0x5, P1 ;  /* 0x000000050300780c */ /* 0x000fc40000f21070 */
[----:B------:R-:W-:Y:S01]  /*7160*/  PRMT R13, RZ, 0x7610, R13 ;  /* 0x00007610ff0d7816 */ /* 0x000fe2000000000d */
[----:B------:R-:W0:Y:S01]  /*7170*/  @P3 S2R R5, SR_CgaCtaId ;  /* 0x0000000000053919 */ /* 0x000e220000008800 */
[----:B------:R-:W-:-:S04]  /*7180*/  @P3 MOV R4, 0x400 ;  /* 0x0000040000043802 */ /* 0x000fc80000000f00 */
[----:B0-----:R-:W-:Y:S01]  /*7190*/  @P3 LEA R6, R5, R4, 0x18 ;  /* 0x0000000405063211 */ /* 0x001fe200078ec0ff */
[----:B------:R-:W-:-:S03]  /*71a0*/  IMAD.WIDE.U32 R4, R12, -0x33333333, RZ ;  /* 0xcccccccd0c047825 */ /* 0x000fc600078e00ff */
[----:B------:R0:W-:Y:S01]  /*71b0*/  @P3 SYNCS.ARRIVE.TRANS64.A1T0 RZ, [R6+URZ+0x68], RZ ;  /* 0x000068ff06ff39a7 */ /* 0x0001e2000810003f */
[----:B------:R-:W-:Y:S02]  /*71c0*/  ISETP.GE.U32.AND P3, PT, R3, 0x5, PT ;  /* 0x000000050300780c */ /* 0x000fe40003f66070 */
[----:B------:R-:W-:Y:S02]  /*71d0*/  SHF.R.U32.HI R7, RZ, 0x2, R5 ;  /* 0x00000002ff077819 */ /* 0x000fe40000011605 */
[----:B------:R-:W-:Y:S02]  /*71e0*/  SEL R5, RZ, 0x1, !P1 ;  /* 0x00000001ff057807 */ /* 0x000fe40004800000 */
[----:B------:R-:W-:Y:S01]  /*71f0*/  ISETP.GE.U32.AND P1, PT, R16, UR4, PT ;  /* 0x0000000410007c0c */ /* 0x000fe2000bf26070 */
[----:B------:R-:W-:Y:S01]  /*7200*/  IMAD R12, R7, -0x5, R12 ;  /* 0xfffffffb070c7824 */ /* 0x000fe200078e020c */
[----:B------:R-:W-:Y:S02]  /*7210*/  LOP3.LUT R0, R0, R5, RZ, 0x3c, !PT ;  /* 0x0000000500007212 */ /* 0x000fe400078e3cff */
[----:B------:R-:W-:-:S02]  /*7220*/  ISETP.GE.U32.AND.EX P1, PT, R17, UR5, PT, P1 ;  /* 0x0000000511007c0c */ /* 0x000fc4000bf26110 */
[----:B------:R-:W-:Y:S02]  /*7230*/  PRMT R4, RZ, 0x7610, R4 ;  /* 0x00007610ff047816 */ /* 0x000fe40000000004 */
[----:B------:R-:W-:-:S09]  /*7240*/  @P3 LOP3.LUT R0, R0, 0x1, R7, 0x78, !PT ;  /* 0x0000000100003812 */ /* 0x000fd200078e7807 */
[----:B0-----:R-:W-:Y:S05]  /*7250*/  @P1 BRA `(.L_x_171) ;  /* 0x00000004004c1947 */ /* 0x001fea0003800000 */
[----:B------:R-:W-:Y:S01]  /*7260*/  ULDC.64 UR4, c[0x0][0x628] ;  /* 0x00018a0000047ab9 */ /* 0x000fe20000000a00 */
[----:B------:R-:W0:Y:S01]  /*7270*/  S2R R15, SR_CTAID.X ;  /* 0x00000000000f7919 */ /* 0x000e220000002500 */
[----:B------:R-:W-:Y:S01]  /*7280*/  ISETP.NE.U32.AND P1, PT, RZ, UR4, PT ;  /* 0x00000004ff007c0c */ /* 0x000fe2000bf25070 */
[----:B------:R-:W-:Y:S01]  /*7290*/  ULDC UR7, c[0x0][0x630] ;  /* 0x00018c0000077ab9 */ /* 0x000fe20000000800 */
[----:B------:R-:W-:Y:S01]  /*72a0*/  IMAD.MOV.U32 R4, RZ, RZ, R16 ;  /* 0x000000ffff047224 */ /* 0x000fe200078e0010 */
[----:B------:R-:W1:Y:S01]  /*72b0*/  S2R R14, SR_CTAID.Y ;  /* 0x00000000000e7919 */ /* 0x000e620000002600 */
[----:B------:R-:W-:Y:S01]  /*72c0*/  ISETP.NE.AND.EX P1, PT, RZ, UR5, PT, P1 ;  /* 0x00000005ff007c0c */ /* 0x000fe2000bf25310 */
[----:B------:R-:W-:-:S12]  /*72d0*/  IMAD.MOV.U32 R5, RZ, RZ, R17 ;  /* 0x000000ffff057224 */ /* 0x000fd800078e0011 */
[----:B------:R-:W-:Y:S05]  /*72e0*/  @!P1 BRA `(.L_x_172) ;  /* 0x0000000000289947 */ /* 0x000fea0003800000 */
[----:B------:R-:W-:Y:S02]  /*72f0*/  ULDC UR6, c[0x0][0x634] ;  /* 0x00018d0000067ab9 */ /* 0x000fe40000000800 */
[----:B------:R-:W-:-:S05]  /*7300*/  IADD3 R9, P1, R16, UR6, RZ ;  /* 0x0000000610097c10 */ /* 0x000fca000ff3e0ff */
[----:B------:R-:W-:-:S04]  /*7310*/  IMAD.X R19, RZ, RZ, R17, P1 ;  /* 0x000000ffff137224 */ /* 0x000fc800008e0611 */
[----:B------:R-:W-:-:S04]  /*7320*/  IMAD.WIDE.U32 R6, R19, UR4, RZ ;  /* 0x0000000413067c25 */ /* 0x000fc8000f8e00ff */
[----:B------:R-:W-:-:S04]  /*7330*/  IMAD.WIDE.U32 R6, P1, R9, UR5, R6 ;  /* 0x0000000509067c25 */ /* 0x000fc8000f820006 */
[----:B------:R-:W-:-:S04]  /*7340*/  IMAD.WIDE.U32 R8, R9, UR4, RZ ;  /* 0x0000000409087c25 */ /* 0x000fc8000f8e00ff */
[----:B------:R-:W-:Y:S01]  /*7350*/  IMAD.X R5, RZ, RZ, RZ, P1 ;  /* 0x000000ffff057224 */ /* 0x000fe200008e06ff */
[----:B------:R-:W-:Y:S01]  /*7360*/  IADD3 RZ, P1, R9, R6, RZ ;  /* 0x0000000609ff7210 */ /* 0x000fe20007f3e0ff */
[----:B------:R-:W-:-:S04]  /*7370*/  IMAD.MOV.U32 R4, RZ, RZ, R7 ;  /* 0x000000ffff047224 */ /* 0x000fc800078e0007 */
[----:B------:R-:W-:-:S08]  /*7380*/  IMAD.WIDE.U32.X R4, R19, UR5, R4, P1 ;  /* 0x0000000513047c25 */ /* 0x000fd000088e0404 */
.L_x_172:
[--C-:B------:R-:W-:Y:S01]  /*7390*/  SHF.R.U64 R8, R4, UR7, R5.reuse ;  /* 0x0000000704087c19 */ /* 0x100fe20008001205 */
[----:B------:R-:W-:Y:S01]  /*73a0*/  ULDC.64 UR4, c[0x0][0x620] ;  /* 0x0001880000047ab9 */ /* 0x000fe20000000a00 */
[----:B------:R-:W-:Y:S01]  /*73b0*/  SHF.R.U32.HI R4, RZ, UR7, R5 ;  /* 0x00000007ff047c19 */ /* 0x000fe20008011605 */
[----:B------:R-:W2:Y:S01]  /*73c0*/  LDC R24, c[0x0][0x144] ;  /* 0x00005100ff187b82 */ /* 0x000ea20000000800 */
[----:B------:R-:W-:Y:S01]  /*73d0*/  IADD3 R7, P1, RZ, -R8, RZ ;  /* 0x80000008ff077210 */ /* 0x000fe20007f3e0ff */
[----:B------:R-:W-:Y:S01]  /*73e0*/  ULDC.64 UR8, c[0x0][0x640] ;  /* 0x0001900000087ab9 */ /* 0x000fe20000000a00 */
[----:B0-----:R-:W-:Y:S01]  /*73f0*/  I2FP.F32.U32 R9, R15 ;  /* 0x0000000f00097245 */ /* 0x001fe20000201000 */
[----:B------:R-:W-:Y:S02]  /*7400*/  ULDC UR6, c[0x0][0x608] ;  /* 0x0001820000067ab9 */ /* 0x000fe40000000800 */
[----:B------:R-:W-:Y:S01]  /*7410*/  IMAD.X R4, RZ, RZ, ~R4, P1 ;  /* 0x000000ffff047224 */ /* 0x000fe200008e0e04 */
[----:B------:R-:W-:Y:S01]  /*7420*/  ISETP.NE.U32.AND P1, PT, RZ, UR8, PT ;  /* 0x00000008ff007c0c */ /* 0x000fe2000bf25070 */
[----:B------:R-:W0:Y:S02]  /*7430*/  LDC R21, c[0x0][0x148] ;  /* 0x00005200ff157b82 */ /* 0x000e240000000800 */
[----:B------:R-:W-:Y:S01]  /*7440*/  IMAD R6, R4, UR4, RZ ;  /* 0x0000000404067c24 */ /* 0x000fe2000f8e02ff */
[----:B------:R-:W-:Y:S01]  /*7450*/  ISETP.NE.AND.EX P1, PT, RZ, UR9, PT, P1 ;  /* 0x00000009ff007c0c */ /* 0x000fe2000bf25310 */
[----:B------:R-:W-:Y:S01]  /*7460*/  IMAD.WIDE.U32 R4, R7, UR4, R16 ;  /* 0x0000000407047c25 */ /* 0x000fe2000f8e0010 */
[----:B------:R-:W-:-:S03]  /*7470*/  ULDC UR4, c[0x0][0x150] ;  /* 0x0000540000047ab9 */ /* 0x000fc60000000800 */
[----:B------:R-:W-:Y:S02]  /*7480*/  IMAD R7, R7, UR5, R6 ;  /* 0x0000000507077c24 */ /* 0x000fe4000f8e0206 */
[----:B------:R-:W-:Y:S01]  /*7490*/  FMUL R6, R9, UR4 ;  /* 0x0000000409067c20 */ /* 0x000fe20008400000 */
[----:B------:R-:W-:Y:S01]  /*74a0*/  ULDC UR4, c[0x0][0x618] ;  /* 0x0001860000047ab9 */ /* 0x000fe20000000800 */
[----:B------:R-:W-:Y:S01]  /*74b0*/  ULDC UR5, c[0x0][0x154] ;  /* 0x0000550000057ab9 */ /* 0x000fe20000000800 */
[----:B------:R-:W-:-:S03]  /*74c0*/  IMAD.IADD R5, R5, 0x1, R7 ;  /* 0x0000000105057824 */ /* 0x000fc600078e0207 */
[----:B------:R-:W3:Y:S02]  /*74d0*/  F2I.U32.TRUNC.NTZ R6, R6 ;  /* 0x0000000600067305 */ /* 0x000ee4000020f000 */
[----:B------:R-:W-:Y:S02]  /*74e0*/  SHF.R.U64 R9, R4, UR4, R5 ;  /* 0x0000000404097c19 */ /* 0x000fe40008001205 */
[----:B-1----:R-:W-:-:S05]  /*74f0*/  I2FP.F32.U32 R4, R14 ;  /* 0x0000000e00047245 */ /* 0x002fca0000201000 */
[----:B------:R-:W-:Y:S01]  /*7500*/  FMUL R22, R4, UR5 ;  /* 0x0000000504167c20 */ /* 0x000fe20008400000 */
[----:B------:R-:W-:Y:S01]  /*7510*/  SHF.R.U32.HI R4, RZ, UR4, R5 ;  /* 0x00000004ff047c19 */ /* 0x000fe20008011605 */
[----:B------:R-:W-:-:S03]  /*7520*/  ULDC UR4, c[0x0][0x658] ;  /* 0x0001960000047ab9 */ /* 0x000fc60000000800 */
[--C-:B------:R-:W-:Y:S01]  /*7530*/  SHF.R.U64 R20, R9, UR6, R4.reuse ;  /* 0x0000000609147c19 */ /* 0x100fe20008001204 */
[----:B------:R-:W1:Y:S01]  /*7540*/  F2I.U32.TRUNC.NTZ R22, R22 ;  /* 0x0000001600167305 */ /* 0x000e62000020f000 */
[----:B------:R-:W-:Y:S01]  /*7550*/  SHF.R.U32.HI R5, RZ, UR6, R4 ;  /* 0x00000006ff057c19 */ /* 0x000fe20008011604 */
[----:B---3--:R-:W-:-:S03]  /*7560*/  IMAD.MOV R6, RZ, RZ, -R6 ;  /* 0x000000ffff067224 */ /* 0x008fc600078e0a06 */
[----:B------:R-:W-:Y:S01]  /*7570*/  SHF.R.U64 R19, R20, UR4, R5 ;  /* 0x0000000414137c19 */ /* 0x000fe20008001205 */
[----:B--2---:R-:W-:Y:S01]  /*7580*/  IMAD R15, R24, R6, R15 ;  /* 0x00000006180f7224 */ /* 0x004fe200078e020f */
[----:B------:R-:W-:-:S03]  /*7590*/  SHF.R.U32.HI R23, RZ, UR4, R5 ;  /* 0x00000004ff177c19 */ /* 0x000fc60008011605 */
[----:B------:R-:W-:Y:S02]  /*75a0*/  IMAD.MOV.U32 R4, RZ, RZ, R19 ;  /* 0x000000ffff047224 */ /* 0x000fe400078e0013 */
[----:B------:R-:W-:Y:S01]  /*75b0*/  IMAD.MOV.U32 R5, RZ, RZ, R23 ;  /* 0x000000ffff057224 */ /* 0x000fe200078e0017 */
[----:B-1----:R-:W-:Y:S06]  /*75c0*/  @!P1 BRA `(.L_x_173) ;  /* 0x0000000000289947 */ /* 0x002fec0003800000 */
[----:B------:R-:W-:Y:S02]  /*75d0*/  ULDC UR4, c[0x0][0x64c] ;  /* 0x0001930000047ab9 */ /* 0x000fe40000000800 */
[----:B------:R-:W-:-:S05]  /*75e0*/  IADD3 R5, P1, R19, UR4, RZ ;  /* 0x0000000413057c10 */ /* 0x000fca000ff3e0ff */
[----:B------:R-:W-:-:S04]  /*75f0*/  IMAD.X R23, RZ, RZ, R23, P1 ;  /* 0x000000ffff177224 */ /* 0x000fc800008e0617 */
[----:B------:R-:W-:-:S04]  /*7600*/  IMAD.WIDE.U32 R6, R23, UR8, RZ ;  /* 0x0000000817067c25 */ /* 0x000fc8000f8e00ff */
[----:B------:R-:W-:-:S04]  /*7610*/  IMAD.WIDE.U32 R6, P1, R5, UR9, R6 ;  /* 0x0000000905067c25 */ /* 0x000fc8000f820006 */
[----:B------:R-:W-:-:S04]  /*7620*/  IMAD.WIDE.U32 R4, R5, UR8, RZ ;  /* 0x0000000805047c25 */ /* 0x000fc8000f8e00ff */
[----:B------:R-:W-:Y:S01]  /*7630*/  IMAD.MOV.U32 R4, RZ, RZ, R7 ;  /* 0x000000ffff047224 */ /* 0x000fe200078e0007 */
[----:B------:R-:W-:Y:S01]  /*7640*/  IADD3 RZ, P3, R5, R6, RZ ;  /* 0x0000000605ff7210 */ /* 0x000fe20007f7e0ff */
[----:B------:R-:W-:-:S04]  /*7650*/  IMAD.X R5, RZ, RZ, RZ, P1 ;  /* 0x000000ffff057224 */ /* 0x000fc800008e06ff */
[----:B------:R-:W-:-:S08]  /*7660*/  IMAD.WIDE.U32.X R4, R23, UR9, R4, P3 ;  /* 0x0000000917047c25 */ /* 0x000fd000098e0404 */
.L_x_173:
[----:B------:R-:W-:Y:S01]  /*7670*/  ISETP.NE.AND P1, PT, R2, 0x1, PT ;  /* 0x000000010200780c */ /* 0x000fe20003f25270 */
[----:B------:R-:W-:Y:S01]  /*7680*/  ULDC UR4, c[0x0][0x648] ;  /* 0x0001920000047ab9 */ /* 0x000fe20000000800 */
[----:B------:R-:W-:Y:S01]  /*7690*/  LOP3.LUT R20, R20, UR16, RZ, 0xc0, !PT ;  /* 0x0000001014147c12 */ /* 0x000fe2000f8ec0ff */
[----:B------:R-:W-:Y:S01]  /*76a0*/  IMAD.MOV R22, RZ, RZ, -R22 ;  /* 0x000000ffff167224 */ /* 0x000fe200078e0a16 */
[----:B------:R-:W-:Y:S01]  /*76b0*/  SHF.R.U64 R5, R4, UR4, R5 ;  /* 0x0000000404057c19 */ /* 0x000fe20008001205 */
[----:B------:R-:W-:Y:S01]  /*76c0*/  ULDC UR4, c[0x0][0x638] ;  /* 0x00018e0000047ab9 */ /* 0x000fe20000000800 */
[----:B------:R-:W-:Y:S01]  /*76d0*/  LOP3.LUT R6, R9, UR15, RZ, 0xc0, !PT ;  /* 0x0000000f09067c12 */ /* 0x000fe2000f8ec0ff */
[----:B------:R-:W-:Y:S02]  /*76e0*/  ULDC UR5, c[0x0][0x610] ;  /* 0x0001840000057ab9 */ /* 0x000fe40000000800 */
[----:B------:R-:W-:Y:S02]  /*76f0*/  IMAD.MOV R4, RZ, RZ, -R5 ;  /* 0x000000ffff047224 */ /* 0x000fe400078e0a05 */
[----:B------:R-:W-:-:S02]  /*7700*/  IMAD R20, R5, UR17, R20 ;  /* 0x0000001105147c24 */ /* 0x000fc4000f8e0214 */
[----:B0-----:R-:W-:Y:S02]  /*7710*/  @P1 IMAD R15, R21, R22, R14 ;  /* 0x00000016150f1224 */ /* 0x001fe400078e020e */
[----:B------:R-:W-:Y:S01]  /*7720*/  IMAD R19, R4, UR4, R19 ;  /* 0x0000000404137c24 */ /* 0x000fe2000f8e0213 */
[----:B------:R-:W-:Y:S01]  /*7730*/  ULDC UR4, c[0x0][0x600] ;  /* 0x0001800000047ab9 */ /* 0x000fe20000000800 */
[----:B------:R-:W-:Y:S02]  /*7740*/  IMAD R15, R20, UR5, R15 ;  /* 0x00000005140f7c24 */ /* 0x000fe4000f8e020f */
[----:B------:R-:W-:Y:S02]  /*7750*/  IMAD R6, R19, UR4, R6 ;  /* 0x0000000413067c24 */ /* 0x000fe4000f8e0206 */
[----:B------:R-:W-:-:S03]  /*7760*/  IMAD.MOV.U32 R4, RZ, RZ, 0x1 ;  /* 0x00000001ff047424 */ /* 0x000fc600078e00ff */
[----:B------:R-:W-:Y:S02]  /*7770*/  SEL R20, R6, R15, !P1 ;  /* 0x0000000f06147207 */ /* 0x000fe40004800000 */
[----:B------:R-:W-:-:S07]  /*7780*/  SEL R19, R15, R6, !P1 ;  /* 0x000000060f137207 */ /* 0x000fce0004800000 */
.L_x_171:
[----:B------:R-:W-:Y:S05]  /*7790*/  BSYNC B1 ;  /* 0x0000000000017941 */ /* 0x000fea0003800000 */
.L_x_170:
[----:B------:R-:W-:-:S13]  /*77a0*/  LOP3.LUT P1, RZ, R4, 0xff, RZ, 0xc0, !PT ;  /* 0x000000ff04ff7812 */ /* 0x000fda000782c0ff */
[----:B------:R-:W-:Y:S05]  /*77b0*/  @P1 BRA `(.L_x_174) ;  /* 0xfffffff400541947 */ /* 0x000fea000383ffff */
[----:B------:R-:W-:Y:S05]  /*77c0*/  BSYNC B0 ;  /* 0x0000000000007941 */ /* 0x000fea0003800000 */
.L_x_162:
[----:B------:R-:W-:-:S03]  /*77d0*/  UMOV UR4, 0xffffffff ;  /* 0xffffffff00047882 */ /* 0x000fc60000000000 */
[----:B------:R-:W-:Y:S05]  /*77e0*/  BRA.DIV UR4, `(.L_x_175) ;  /* 0x00000006043c7947 */ /* 0x000fea000b800000 */
[----:B------:R-:W-:-:S13]  /*77f0*/  ELECT P6, URZ, PT ;  /* 0x00000000003f782f */ /* 0x000fda00038c0000 */
.L_x_190:
[----:B------:R-:W-:Y:S04]  /*7800*/  BSSY B0, `(.L_x_176) ;  /* 0x0000034000007945 */ /* 0x000fe80003800000 */
[----:B------:R-:W-:Y:S05]  /*7810*/  @!P6 BRA `(.L_x_177) ;  /* 0x0000000000c8e947 */ /* 0x000fea0003800000 */
[----:B------:R-:W-:-:S04]  /*7820*/  LOP3.LUT R18, R18, 0x2, RZ, 0xfc, !PT ;  /* 0x0000000212127812 */ /* 0x000fc800078efcff */
[----:B------:R-:W-:-:S13]  /*7830*/  ISETP.NE.AND P0, PT, R18, 0x3, PT ;  /* 0x000000031200780c */ /* 0x000fda0003f05270 */
[----:B------:R-:W-:Y:S05]  /*7840*/  @!P0 BRA `(.L_x_178) ;  /* 0x0000000000048947 */ /* 0x000fea0003800000 */
[----:B------:R-:W-:Y:S01]  /*7850*/  BPT.TRAP 0x1 ;  /* 0x000000040000795c */ /* 0x000fe20000300000 */
.L_x_178:
[----:B------:R-:W0:Y:S01]  /*7860*/  S2R R3, SR_CgaCtaId ;  /* 0x0000000000037919 */ /* 0x000e220000008800 */
[----:B------:R-:W-:-:S04]  /*7870*/  MOV R2, 0x400 ;  /* 0x0000040000027802 */ /* 0x000fc80000000f00 */
[----:B0-----:R-:W-:Y:S02]  /*7880*/  LEA R3, R3, R2, 0x18 ;  /* 0x0000000203037211 */ /* 0x001fe400078ec0ff */
[----:B------:R-:W-:-:S03]  /*7890*/  SHF.L.U32 R2, R0, 0x1f, RZ ;  /* 0x0000001f00027819 */ /* 0x000fc600000006ff */
[----:B------:R-:W-:-:S04]  /*78a0*/  VIADD R3, R3, 0x28 ;  /* 0x0000002803037836 */ /* 0x000fc80000000000 */
[C---:B------:R-:W-:Y:S02]  /*78b0*/  IMAD R7, R12.reuse, 0x8, R3 ;  /* 0x000000080c077824 */ /* 0x040fe400078e0203 */
[----:B------:R-:W-:Y:S02]  /*78c0*/  VIADD R12, R12, 0x1 ;  /* 0x000000010c0c7836 */ /* 0x000fe40000000000 */
[----:B------:R-:W0:Y:S03]  /*78d0*/  SYNCS.PHASECHK.TRANS64.TRYWAIT P0, [R7+URZ], R2 ;  /* 0x00000002070075a7 */ /* 0x000e26000800017f */
[----:B------:R-:W-:-:S04]  /*78e0*/  ISETP.NE.AND P1, PT, R12, 0x5, PT ;  /* 0x000000050c00780c */ /* 0x000fc80003f25270 */
[----:B------:R-:W-:Y:S02]  /*78f0*/  SEL R5, RZ, 0x1, P1 ;  /* 0x00000001ff057807 */ /* 0x000fe40000800000 */
[----:B------:R-:W-:Y:S02]  /*7900*/  SEL R12, R12, RZ, P1 ;  /* 0x000000ff0c0c7207 */ /* 0x000fe40000800000 */
[----:B------:R-:W-:-:S03]  /*7910*/  LOP3.LUT R5, R0, R5, RZ, 0x3c, !PT ;  /* 0x0000000500057212 */ /* 0x000fc600078e3cff */
[----:B------:R-:W-:Y:S01]  /*7920*/  IMAD R9, R12, 0x8, R3 ;  /* 0x000000080c097824 */ /* 0x000fe200078e0203 */
[----:B------:R-:W-:Y:S01]  /*7930*/  SHF.L.U32 R4, R5, 0x1f, RZ ;  /* 0x0000001f05047819 */ /* 0x000fe200000006ff */
[----:B0-----:R-:W-:Y:S06]  /*7940*/  @!P0 BRA `(.L_x_179) ;  /* 0x0000000400048947 */ /* 0x001fec0003800000 */
.L_x_191:
[----:B------:R-:W1:Y:S01]  /*7950*/  SYNCS.PHASECHK.TRANS64.TRYWAIT P0, [R9+URZ], R4 ;  /* 0x00000004090075a7 */ /* 0x000e62000800017f */
[----:B------:R-:W-:-:S05]  /*7960*/  VIADD R0, R12, 0x1 ;  /* 0x000000010c007836 */ /* 0x000fca0000000000 */
[----:B------:R-:W-:-:S04]  /*7970*/  ISETP.NE.AND P1, PT, R0, 0x5, PT ;  /* 0x000000050000780c */ /* 0x000fc80003f25270 */
[----:B0-----:R-:W-:Y:S02]  /*7980*/  SEL R2, RZ, 0x1, P1 ;  /* 0x00000001ff027807 */ /* 0x001fe40000800000 */
[----:B------:R-:W-:Y:S02]  /*7990*/  SEL R0, R0, RZ, P1 ;  /* 0x000000ff00007207 */ /* 0x000fe40000800000 */
[----:B------:R-:W-:-:S03]  /*79a0*/  LOP3.LUT R7, R5, R2, RZ, 0x3c, !PT ;  /* 0x0000000205077212 */ /* 0x000fc600078e3cff */
[----:B------:R-:W-:Y:S01]  /*79b0*/  IMAD R6, R0, 0x8, R3 ;  /* 0x0000000800067824 */ /* 0x000fe200078e0203 */
[----:B------:R-:W-:Y:S01]  /*79c0*/  SHF.L.U32 R5, R7, 0x1f, RZ ;  /* 0x0000001f07057819 */ /* 0x000fe200000006ff */
[----:B-1----:R-:W-:Y:S06]  /*79d0*/  @!P0 BRA `(.L_x_180) ;  /* 0x0000000000f48947 */ /* 0x002fec0003800000 */
.L_x_192:
[----:B------:R-:W1:Y:S01]  /*79e0*/  SYNCS.PHASECHK.TRANS64.TRYWAIT P0, [R6+URZ], R5 ;  /* 0x00000005060075a7 */ /* 0x000e62000800017f */
[----:B------:R-:W-:-:S05]  /*79f0*/  VIADD R0, R0, 0x1 ;  /* 0x0000000100007836 */ /* 0x000fca0000000000 */
[----:B------:R-:W-:-:S04]  /*7a00*/  ISETP.NE.AND P1, PT, R0, 0x5, PT ;  /* 0x000000050000780c */ /* 0x000fc80003f25270 */
[----:B------:R-:W-:Y:S02]  /*7a10*/  SEL R2, RZ, 0x1, P1 ;  /* 0x00000001ff027807 */ /* 0x000fe40000800000 */
[----:B------:R-:W-:Y:S02]  /*7a20*/  SEL R0, R0, RZ, P1 ;  /* 0x000000ff00007207 */ /* 0x000fe40000800000 */
[----:B------:R-:W-:-:S03]  /*7a30*/  LOP3.LUT R7, R7, R2, RZ, 0x3c, !PT ;  /* 0x0000000207077212 */ /* 0x000fc600078e3cff */
[----:B0-----:R-:W-:Y:S01]  /*7a40*/  IMAD R9, R0, 0x8, R3 ;  /* 0x0000000800097824 */ /* 0x001fe200078e0203 */
[----:B------:R-:W-:Y:S01]  /*7a50*/  SHF.L.U32 R4, R7, 0x1f, RZ ;  /* 0x0000001f07047819 */ /* 0x000fe200000006ff */
[----:B-1----:R-:W-:Y:S06]  /*7a60*/  @!P0 BRA `(.L_x_181) ;  /* 0x0000000000e48947 */ /* 0x002fec0003800000 */
.L_x_193:
[----:B------:R-:W1:Y:S01]  /*7a70*/  SYNCS.PHASECHK.TRANS64.TRYWAIT P0, [R9+URZ], R4 ;  /* 0x00000004090075a7 */ /* 0x000e62000800017f */
[----:B------:R-:W-:-:S05]  /*7a80*/  VIADD R0, R0, 0x1 ;  /* 0x0000000100007836 */ /* 0x000fca0000000000 */
[----:B------:R-:W-:-:S04]  /*7a90*/  ISETP.NE.AND P1, PT, R0, 0x5, PT ;  /* 0x000000050000780c */ /* 0x000fc80003f25270 */
[----:B------:R-:W-:Y:S02]  /*7aa0*/  SEL R2, RZ, 0x1, P1 ;  /* 0x00000001ff027807 */ /* 0x000fe40000800000 */
[----:B------:R-:W-:Y:S02]  /*7ab0*/  SEL R0, R0, RZ, P1 ;  /* 0x000000ff00007207 */ /* 0x000fe40000800000 */
[----:B------:R-:W-:Y:S01]  /*7ac0*/  LOP3.LUT R2, R7, R2, RZ, 0x3c, !PT ;  /* 0x0000000207027212 */ /* 0x000fe200078e3cff */
[----:B-1----:R-:W-:Y:S06]  /*7ad0*/  @!P0 BRA `(.L_x_182) ;  /* 0x0000000000dc8947 */ /* 0x002fec0003800000 */
.L_x_194:
[----:B------:R-:W-:Y:S01]  /*7ae0*/  IMAD R3, R0, 0x8, R3 ;  /* 0x0000000800037824 */ /* 0x000fe200078e0203 */
[----:B------:R-:W-:-:S07]  /*7af0*/  SHF.L.U32 R0, R2, 0x1f, RZ ;  /* 0x0000001f02007819 */ /* 0x000fce00000006ff */
.L_x_183:
[----:B--2---:R2:W3:Y:S02]  /*7b00*/  SYNCS.PHASECHK.TRANS64.TRYWAIT P0, [R3+URZ], R0 ;  /* 0x00000000030075a7 */ /* 0x0044e4000800017f */
[----:B---3--:R-:W-:Y:S05]  /*7b10*/  @!P0 NANOSLEEP.SYNCS 0x989680 ;  /* 0x009896800000895d */ /* 0x008fea0003900000 */
[----:B------:R-:W3:Y:S02]  /*7b20*/  @!P0 SYNCS.PHASECHK.TRANS64 P0, [R3+URZ], R0 ;  /* 0x00000000030085a7 */ /* 0x000ee4000800007f */
[----:B---3--:R-:W-:Y:S05]  /*7b30*/  @!P0 BRA `(.L_x_183) ;  /* 0xfffffffc00f08947 */ /* 0x008fea000383ffff */
.L_x_177:
[----:B------:R-:W-:Y:S05]  /*7b40*/  BSYNC B0 ;  /* 0x0000000000007941 */ /* 0x000fea0003800000 */
.L_x_176:
[----:B------:R-:W-:Y:S05]  /*7b50*/  EXIT ;  /* 0x000000000000794d */ /* 0x000fea0003800000 */
.L_x_17:
[----:B-1----:R1:W2:Y:S02]  /*7b60*/  SYNCS.PHASECHK.TRANS64.TRYWAIT P1, [R3+URZ], R0 ;  /* 0x00000000030075a7 */ /* 0x0022a4000802017f */
[----:B--2---:R-:W-:Y:S05]  /*7b70*/  @!P1 NANOSLEEP.SYNCS 0x989680 ;  /* 0x009896800000995d */ /* 0x004fea0003900000 */
[----:B------:R-:W2:Y:S02]  /*7b80*/  @!P1 SYNCS.PHASECHK.TRANS64 P1, [R3+URZ], R0 ;  /* 0x00000000030095a7 */ /* 0x000ea4000802007f */
[----:B--2---:R-:W-:Y:S05]  /*7b90*/  @!P1 BRA `(.L_x_17) ;  /* 0xfffffffc00f09947 */ /* 0x004fea000383ffff */
[----:B------:R-:W-:Y:S05]  /*7ba0*/  BRA `(.L_x_16) ;  /* 0xffffff9800487947 */ /* 0x000fea000383ffff */
.L_x_22:
[----:B-1----:R-:W-:-:S04]  /*7bb0*/  IMAD.U32 R4, RZ, RZ, UR7 ;  /* 0x00000007ff047e24 */ /* 0x002fc8000f8e00ff */
[----:B------:R1:W2:Y:S03]  /*7bc0*/  SYNCS.PHASECHK.TRANS64.TRYWAIT P1, [R4+URZ], R3 ;  /* 0x00000003040075a7 */ /* 0x0002a6000802017f */
[----:B--2---:R-:W-:Y:S05]  /*7bd0*/  @!P1 NANOSLEEP.SYNCS 0x989680 ;  /* 0x009896800000995d */ /* 0x004fea0003900000 */
[----:B------:R-:W2:Y:S02]  /*7be0*/  @!P1 SYNCS.PHASECHK.TRANS64 P1, [R4+URZ], R3 ;  /* 0x00000003040095a7 */ /* 0x000ea4000802007f */
[----:B--2---:R-:W-:Y:S05]  /*7bf0*/  @!P1 BRA `(.L_x_22) ;  /* 0xfffffffc00ec9947 */ /* 0x004fea000383ffff */
[----:B------:R-:W-:Y:S05]  /*7c00*/  BRA `(.L_x_21) ;  /* 0xffffff9c00147947 */ /* 0x000fea000383ffff */
.L_x_163:
[----:B------:R-:W-:Y:S01]  /*7c10*/  BSSY B1, `(.L_x_184) ;  /* 0x0000006000017945 */ /* 0x000fe20003800000 */
[----:B------:R-:W-:-:S07]  /*7c20*/  IMAD.MOV.U32 R15, RZ, RZ, -0x1 ;  /* 0xffffffffff0f7424 */ /* 0x000fce00078e00ff */
[----:B------:R-:W-:Y:S05]  /*7c30*/  WARPSYNC.COLLECTIVE R15, `(.L_x_185) ;  /* 0x000000000f0c7348 */ /* 0x000fea0003c00000 */
[----:B------:R-:W-:Y:S02]  /*7c40*/  ELECT P6, UR62, PT ;  /* 0x00000000003e782f */ /* 0x000fe400038c0000 */
[----:B------:R-:W-:Y:S01]  /*7c50*/  MOV R14, UR62 ;  /* 0x0000003e000e7c02 */ /* 0x000fe20008000f00 */
[----:B------:R-:W-:Y:S10]  /*7c60*/  ENDCOLLECTIVE ;  /* 0x000000000000791b */ /* 0x000ff40003800000 */
.L_x_185:
[----:B------:R-:W-:Y:S05]  /*7c70*/  BSYNC B1 ;  /* 0x0000000000017941 */ /* 0x000fea0003800000 */
.L_x_184:
[----:B------:R-:W-:Y:S05]  /*7c80*/  BRA `(.L_x_186) ;  /* 0xfffffff0002c7947 */ /* 0x000fea000383ffff */
.L_x_166:
[----:B0-----:R0:W1:Y:S02]  /*7c90*/  SYNCS.PHASECHK.TRANS64.TRYWAIT P1, [R14+URZ+0x28], R7 ;  /* 0x000028070e0075a7 */ /* 0x001064000802017f */
[----:B-1----:R-:W-:Y:S05]  /*7ca0*/  @!P1 NANOSLEEP.SYNCS 0x989680 ;  /* 0x009896800000995d */ /* 0x002fea0003900000 */
[----:B------:R-:W1:Y:S02]  /*7cb0*/  @!P1 SYNCS.PHASECHK.TRANS64 P1, [R14+URZ+0x28], R7 ;  /* 0x000028070e0095a7 */ /* 0x000e64000802007f */
[----:B-1----:R-:W-:Y:S05]  /*7cc0*/  @!P1 BRA `(.L_x_166) ;  /* 0xfffffffc00f09947 */ /* 0x002fea000383ffff */
[----:B------:R-:W-:Y:S05]  /*7cd0*/  BRA `(.L_x_187) ;  /* 0xfffffff000607947 */ /* 0x000fea000383ffff */
.L_x_175:
[----:B------:R-:W-:Y:S01]  /*7ce0*/  BSSY B0, `(.L_x_188) ;  /* 0x0000006000007945 */ /* 0x000fe20003800000 */
[----:B------:R-:W-:-:S07]  /*7cf0*/  IMAD.MOV.U32 R15, RZ, RZ, -0x1 ;  /* 0xffffffffff0f7424 */ /* 0x000fce00078e00ff */
[----:B------:R-:W-:Y:S05]  /*7d00*/  WARPSYNC.COLLECTIVE R15, `(.L_x_189) ;  /* 0x000000000f0c7348 */ /* 0x000fea0003c00000 */
[----:B------:R-:W-:Y:S02]  /*7d10*/  ELECT P6, UR62, PT ;  /* 0x00000000003e782f */ /* 0x000fe400038c0000 */
[----:B------:R-:W-:Y:S01]  /*7d20*/  MOV R14, UR62 ;  /* 0x0000003e000e7c02 */ /* 0x000fe20008000f00 */
[----:B------:R-:W-:Y:S10]  /*7d30*/  ENDCOLLECTIVE ;  /* 0x000000000000791b */ /* 0x000ff40003800000 */
.L_x_189:
[----:B------:R-:W-:Y:S05]  /*7d40*/  BSYNC B0 ;  /* 0x0000000000007941 */ /* 0x000fea0003800000 */
.L_x_188:
[----:B------:R-:W-:Y:S05]  /*7d50*/  BRA `(.L_x_190) ;  /* 0xfffffff800a87947 */ /* 0x000fea000383ffff */
.L_x_179:
[----:B0-----:R0:W1:Y:S02]  /*7d60*/  SYNCS.PHASECHK.TRANS64.TRYWAIT P0, [R7+URZ], R2 ;  /* 0x00000002070075a7 */ /* 0x001064000800017f */
[----:B-1----:R-:W-:Y:S05]  /*7d70*/  @!P0 NANOSLEEP.SYNCS 0x989680 ;  /* 0x009896800000895d */ /* 0x002fea0003900000 */
[----:B------:R-:W1:Y:S02]  /*7d80*/  @!P0 SYNCS.PHASECHK.TRANS64 P0, [R7+URZ], R2 ;  /* 0x00000002070085a7 */ /* 0x000e64000800007f */
[----:B-1----:R-:W-:Y:S05]  /*7d90*/  @!P0 BRA `(.L_x_179) ;  /* 0xfffffffc00f08947 */ /* 0x002fea000383ffff */
[----:B------:R-:W-:Y:S05]  /*7da0*/  BRA `(.L_x_191) ;  /* 0xfffffff800e87947 */ /* 0x000fea000383ffff */
.L_x_180:
[----:B0-----:R0:W1:Y:S02]  /*7db0*/  SYNCS.PHASECHK.TRANS64.TRYWAIT P0, [R9+URZ], R4 ;  /* 0x00000004090075a7 */ /* 0x001064000800017f */
[----:B-1----:R-:W-:Y:S05]  /*7dc0*/  @!P0 NANOSLEEP.SYNCS 0x989680 ;  /* 0x009896800000895d */ /* 0x002fea0003900000 */
[----:B------:R-:W1:Y:S02]  /*7dd0*/  @!P0 SYNCS.PHASECHK.TRANS64 P0, [R9+URZ], R4 ;  /* 0x00000004090085a7 */ /* 0x000e64000800007f */
[----:B-1----:R-:W-:Y:S05]  /*7de0*/  @!P0 BRA `(.L_x_180) ;  /* 0xfffffffc00f08947 */ /* 0x002fea000383ffff */
[----:B------:R-:W-:Y:S05]  /*7df0*/  BRA `(.L_x_192) ;  /* 0xfffffff800f87947 */ /* 0x000fea000383ffff */
.L_x_181:
[----:B0-----:R0:W1:Y:S02]  /*7e00*/  SYNCS.PHASECHK.TRANS64.TRYWAIT P0, [R6+URZ], R5 ;  /* 0x00000005060075a7 */ /* 0x001064000800017f */
[----:B-1----:R-:W-:Y:S05]  /*7e10*/  @!P0 NANOSLEEP.SYNCS 0x989680 ;  /* 0x009896800000895d */ /* 0x002fea0003900000 */
[----:B------:R-:W1:Y:S02]  /*7e20*/  @!P0 SYNCS.PHASECHK.TRANS64 P0, [R6+URZ], R5 ;  /* 0x00000005060085a7 */ /* 0x000e64000800007f */
[----:B-1----:R-:W-:Y:S05]  /*7e30*/  @!P0 BRA `(.L_x_181) ;  /* 0xfffffffc00f08947 */ /* 0x002fea000383ffff */
[----:B------:R-:W-:Y:S05]  /*7e40*/  BRA `(.L_x_193) ;  /* 0xfffffffc00087947 */ /* 0x000fea000383ffff */
.L_x_182:
[----:B-1----:R1:W2:Y:S02]  /*7e50*/  SYNCS.PHASECHK.TRANS64.TRYWAIT P0, [R9+URZ], R4 ;  /* 0x00000004090075a7 */ /* 0x0022a4000800017f */
[----:B--2---:R-:W-:Y:S05]  /*7e60*/  @!P0 NANOSLEEP.SYNCS 0x989680 ;  /* 0x009896800000895d */ /* 0x004fea0003900000 */
[----:B------:R-:W2:Y:S02]  /*7e70*/  @!P0 SYNCS.PHASECHK.TRANS64 P0, [R9+URZ], R4 ;  /* 0x00000004090085a7 */ /* 0x000ea4000800007f */
[----:B--2---:R-:W-:Y:S05]  /*7e80*/  @!P0 BRA `(.L_x_182) ;  /* 0xfffffffc00f08947 */ /* 0x004fea000383ffff */
[----:B------:R-:W-:Y:S05]  /*7e90*/  BRA `(.L_x_194) ;  /* 0xfffffffc00107947 */ /* 0x000fea000383ffff */
.L_x_195:
[----:B------:R-:W-:-:S00]  /*7ea0*/  BRA `(.L_x_195) ;  /* 0xfffffffc00fc7947 */ /* 0x000fc0000383ffff */
[----:B------:R-:W-:-:S00]  /*7eb0*/  NOP ;  /* 0x0000000000007918 */ /* 0x000fc00000000000 */
        /* <DEDUP_REMOVED lines=12> */
.L_x_196:


//--------------------- .nv.global.init           --------------------------
	.section	.nv.global.init,"aw",@progbits
.nv.global.init:
	.type		$str$22,@object
	.size		$str$22,($str$23 - $str$22)
$str$22:
        /*0000*/ 	.byte	0x6b, 0x5f, 0x74, 0x69, 0x6c, 0x65, 0x5f, 0x63, 0x6f, 0x75, 0x6e, 0x74, 0x20, 0x3e, 0x3d, 0x20
        /*0010*/ 	.byte	0x31, 0x00
	.type		$str$23,@object
	.size		$str$23,(__unnamed_1 - $str$23)
$str$23:
        /*0012*/ 	.byte	0x2f, 0x74, 0x6d, 0x70, 0x2f, 0x63, 0x75, 0x74, 0x6c, 0x61, 0x73, 0x73, 0x5f, 0x73, 0x77, 0x65
        /*0022*/ 	.byte	0x65, 0x70, 0x5f, 0x73, 0x72, 0x63, 0x2f, 0x69, 0x6e, 0x63, 0x6c, 0x75, 0x64, 0x65, 0x2f, 0x63
        /*0032*/ 	.byte	0x75, 0x74, 0x6c, 0x61, 0x73, 0x73, 0x2f, 0x67, 0x65, 0x6d, 0x6d, 0x2f, 0x63, 0x6f, 0x6c, 0x6c
        /*0042*/ 	.byte	0x65, 0x63, 0x74, 0x69, 0x76, 0x65, 0x2f, 0x73, 0x6d, 0x39, 0x30, 0x5f, 0x6d, 0x6d, 0x61, 0x5f
        /*0052*/ 	.byte	0x74, 0x6d, 0x61, 0x5f, 0x67, 0x6d, 0x6d, 0x61, 0x5f, 0x73, 0x73, 0x5f, 0x77, 0x61, 0x72, 0x70
        /*0062*/ 	.byte	0x73, 0x70, 0x65, 0x63, 0x69, 0x61, 0x6c, 0x69, 0x7a, 0x65, 0x64, 0x2e, 0x68, 0x70, 0x70, 0x00
	.type		__unnamed_1,@object
	.size		__unnamed_1,(.L_0 - __unnamed_1)
__unnamed_1:
        /*0072*/ 	.byte	0x76, 0x6f, 0x69, 0x64, 0x20, 0x63, 0x75, 0x74, 0x6c, 0x61, 0x73, 0x73, 0x3a, 0x3a, 0x67, 0x65
        /* <DEDUP_REMOVED lines=180> */
        /*0bc2*/ 	.byte	0x69, 0x74, 0x79, 0x5d, 0x00
.L_0:


//--------------------- .nv.shared._ZN7cutlass13device_kernelINS_4gemm6kernel13GemmUniversalIN4cute5tupleIJiiiiEEENS1_10collective13CollectiveMmaINS1_34MainloopSm90TmaGmmaWarpSpecializedILi5ENS5_IJNS4_1CILi1EEESB_SB_EEENS1_35KernelTmaWarpSpecializedCooperativeEEENS5_IJNSA_ILi128EEESF_NSA_ILi64EEEEEENS_10bfloat16_tENS5_IJlSB_lEEESI_SJ_NS4_8TiledMMAINS4_8MMA_AtomIJNS4_4SM904GMMA28MMA_64x128x16_F32BF16BF16_SSILNSN_5MajorE0ELSP_0ELNSN_7ScaleInE1ELSQ_1EEEEEENS4_6LayoutINS5_IJNSA_ILi2EEESB_SB_EEENS5_IJSB_NSA_ILi0EEESW_EEEEENS5_IJNS4_10UnderscoreESZ_SZ_EEEEENS4_13SM90_TMA_LOADENS4_14ComposedLayoutINS4_7SwizzleILi3ELi4ELi3EEENS4_18smem_ptr_flag_bitsILi16EEENST_INS5_IJNSA_ILi8EEESG_EEENS5_IJSG_SB_EEEEEEEvNS4_8identityES12_S1C_vS1D_EENS_8epilogue10collective6detail29Sm90TmaWarpSpecializedAdapterINS1G_15DefaultEpilogueISI_SJ_SJ_NS1F_6thread17LinearCombinationISI_Li1EffLNS1K_9ScaleType4KindE0ELNS_15FloatRoundStyleE2ESI_EENS1_15EpilogueDefaultEEEEEvvEEEEvNT_6ParamsE --------------------------
	.section	.nv.shared._ZN7cutlass13device_kernelINS_4gemm6kernel13GemmUniversalIN4cute5tupleIJiiiiEEENS1_10collective13CollectiveMmaINS1_34MainloopSm90TmaGmmaWarpSpecializedILi5ENS5_IJNS4_1CILi1EEESB_SB_EEENS1_35KernelTmaWarpSpecializedCooperativeEEENS5_IJNSA_ILi128EEESF_NSA_ILi64EEEEEENS_10bfloat16_tENS5_IJlSB_lEEESI_SJ_NS4_8TiledMMAINS4_8MMA_AtomIJNS4_4SM904GMMA28MMA_64x128x16_F32BF16BF16_SSILNSN_5MajorE0ELSP_0ELNSN_7ScaleInE1ELSQ_1EEEEEENS4_6LayoutINS5_IJNSA_ILi2EEESB_SB_EEENS5_IJSB_NSA_ILi0EEESW_EEEEENS5_IJNS4_10UnderscoreESZ_SZ_EEEEENS4_13SM90_TMA_LOADENS4_14ComposedLayoutINS4_7SwizzleILi3ELi4ELi3EEENS4_18smem_ptr_flag_bitsILi16EEENST_INS5_IJNSA_ILi8EEESG_EEENS5_IJSG_SB_EEEEEEEvNS4_8identityES12_S1C_vS1D_EENS_8epilogue10collective6detail29Sm90TmaWarpSpecializedAdapterINS1G_15DefaultEpilogueISI_SJ_SJ_NS1F_6thread17LinearCombinationISI_Li1EffLNS1K_9ScaleType4KindE0ELNS_15FloatRoundStyleE2ESI_EENS1_15EpilogueDefaultEEEEEvvEEEEvNT_6ParamsE,"aw",@nobits
	.sectionflags	@""
	.align	16
	.zero		1024


//--------------------- .nv.shared.reserved.0     --------------------------
	.section	.nv.shared.reserved.0,"aw",@nobits
	.weak		__nv_reservedSMEM_offset_0_alias
	.size		__nv_reservedSMEM_offset_0_alias, 0, 0
	.other		__nv_reservedSMEM_offset_0_alias,@"STO_CUDA_RESERVED_SHARED STV_DEFAULT"
__nv_reservedSMEM_offset_0_alias:
	.zero		0


//--------------------- .nv.global                --------------------------
	.section	.nv.global,"aw",@nobits
.nv.global:
	.type		_ZN39_INTERNAL_0e2e7c2f_4_k_cu_c4e5dd4d_32054cute1_E,@object
	.size		_ZN39_INTERNAL_0e2e7c2f_4_k_cu_c4e5dd4d_32054cute1_E,(_ZN39_INTERNAL_0e2e7c2f_4_k_cu_c4e5dd4d_32054cuda3std3__45__cpo6cbeginE - _ZN39_INTERNAL_0e2e7c2f_4_k_cu_c4e5dd4d_32054cute1_E)
_ZN39_INTERNAL_0e2e7c2f_4_k_cu_c4e5dd4d_32054cute1_E:
	.zero		1
	.type		_ZN39_INTERNAL_0e2e7c2f_4_k_cu_c4e5dd4d_32054cuda3std3__45__cpo6cbeginE,@object
	.size		_ZN39_INTERNAL_0e2e7c2f_4_k_cu_c4e5dd4d_32054cuda3std3__45__cpo6cbeginE,(_ZN39_INTERNAL_0e2e7c2f_4_k_cu_c4e5dd4d_32054cuda3std3__48in_placeE - _ZN39_INTERNAL_0e2e7c2f_4_k_cu_c4e5dd4d_32054cuda3std3__45__cpo6cbeginE)
_ZN39_INTERNAL_0e2e7c2f_4_k_cu_c4e5dd4d_32054cuda3std3__45__cpo6cbeginE:
	.zero		1
	.type		_ZN39_INTERNAL_0e2e7c2f_4_k_cu_c4e5dd4d_32054cuda3std3__48in_placeE,@object
	.size		_ZN39_INTERNAL_0e2e7c2f_4_k_cu_c4e5dd4d_32054cuda3std3__48in_placeE,(_ZN39_INTERNAL_0e2e7c2f_4_k_cu_c4e5dd4d_32054cuda3std6ranges3__45__cpo9iter_moveE - _ZN39_INTERNAL_0e2e7c2f_4_k_cu_c4e5dd4d_32054cuda3std3__48in_placeE)
_ZN39_INTERNAL_0e2e7c2f_4_k_cu_c4e5dd4d_32054cuda3std3__48in_placeE:
	.zero		1
	.type		_ZN39_INTERNAL_0e2e7c2f_4_k_cu_c4e5dd4d_32054cuda3std6ranges3__45__cpo9iter_moveE,@object
	.size		_ZN39_INTERNAL_0e2e7c2f_4_k_cu_c4e5dd4d_32054cuda3std6ranges3__45__cpo9iter_moveE,(_ZN39_INTERNAL_0e2e7c2f_4_k_cu_c4e5dd4d_32054cuda3std3__45__cpo5beginE - _ZN39_INTERNAL_0e2e7c2f_4_k_cu_c4e5dd4d_32054cuda3std6ranges3__45__cpo9iter_moveE)
_ZN39_INTERNAL_0e2e7c2f_4_k_cu_c4e5dd4d_32054cuda3std6ranges3__45__cpo9iter_moveE:
	.zero		1
	.type		_ZN39_INTERNAL_0e2e7c2f_4_k_cu_c4e5dd4d_32054cuda3std3__45__cpo5beginE,@object
	.size		_ZN39_INTERNAL_0e2e7c2f_4_k_cu_c4e5dd4d_32054cuda3std3__45__cpo5beginE,(_ZN39_INTERNAL_0e2e7c2f_4_k_cu_c4e5dd4d_32054cuda3std3__441_GLOBAL__N__0e2e7c2f_4_k_cu_c4e5dd4d_32056ignoreE - _ZN39_INTERNAL_0e2e7c2f_4_k_cu_c4e5dd4d_32054cuda3std3__45__cpo5beginE)
_ZN39_INTERNAL_0e2e7c2f_4_k_cu_c4e5dd4d_32054cuda3std3__45__cpo5beginE:
	.zero		1
	.type		_ZN39_INTERNAL_0e2e7c2f_4_k_cu_c4e5dd4d_32054cuda3std3__441_GLOBAL__N__0e2e7c2f_4_k_cu_c4e5dd4d_32056ignoreE,@object
	.size		_ZN39_INTERNAL_0e2e7c2f_4_k_cu_c4e5dd4d_32054cuda3std3__441_GLOBAL__N__0e2e7c2f_4_k_cu_c4e5dd4d_32056ignoreE,(_ZN39_INTERNAL_0e2e7c2f_4_k_cu_c4e5dd4d_32054cute7productE - _ZN39_INTERNAL_0e2e7c2f_4_k_cu_c4e5dd4d_32054cuda3std3__441_GLOBAL__N__0e2e7c2f_4_k_cu_c4e5dd4d_32056ignoreE)
_ZN39_INTERNAL_0e2e7c2f_4_k_cu_c4e5dd4d_32054cuda3std3__441_GLOBAL__N__0e2e7c2f_4_k_cu_c4e5dd4d_32056ignoreE:
	.zero		1
	.type		_ZN39_INTERNAL_0e2e7c2f_4_k_cu_c4e5dd4d_32054cute7productE,@object
	.size		_ZN39_INTERNAL_0e2e7c2f_4_k_cu_c4e5dd4d_32054cute7productE,(_ZN39_INTERNAL_0e2e7c2f_4_k_cu_c4e5dd4d_32054cuda3std3__45__cpo3endE - _ZN39_INTERNAL_0e2e7c2f_4_k_cu_c4e5dd4d_32054cute7productE)
_ZN39_INTERNAL_0e2e7c2f_4_k_cu_c4e5dd4d_32054cute7productE:
	.zero		1
	.type		_ZN39_INTERNAL_0e2e7c2f_4_k_cu_c4e5dd4d_32054cuda3std3__45__cpo3endE,@object
	.size		_ZN39_INTERNAL_0e2e7c2f_4_k_cu_c4e5dd4d_32054cuda3std3__45__cpo3endE,(_ZN39_INTERNAL_0e2e7c2f_4_k_cu_c4e5dd4d_32054cuda3std3__419piecewise_constructE - _ZN39_INTERNAL_0e2e7c2f_4_k_cu_c4e5dd4d_32054cuda3std3__45__cpo3endE)
_ZN39_INTERNAL_0e2e7c2f_4_k_cu_c4e5dd4d_32054cuda3std3__45__cpo3endE:
	.zero		1
	.type		_ZN39_INTERNAL_0e2e7c2f_4_k_cu_c4e5dd4d_32054cuda3std3__419piecewise_constructE,@object
	.size		_ZN39_INTERNAL_0e2e7c2f_4_k_cu_c4e5dd4d_32054cuda3std3__419piecewise_constructE,(_ZN39_INTERNAL_0e2e7c2f_4_k_cu_c4e5dd4d_32054cuda3std3__45__cpo4cendE - _ZN39_INTERNAL_0e2e7c2f_4_k_cu_c4e5dd4d_32054cuda3std3__419piecewise_constructE)
_ZN39_INTERNAL_0e2e7c2f_4_k_cu_c4e5dd4d_32054cuda3std3__419piecewise_constructE:
	.zero		1
	.type		_ZN39_INTERNAL_0e2e7c2f_4_k_cu_c4e5dd4d_32054cuda3std3__45__cpo4cendE,@object
	.size		_ZN39_INTERNAL_0e2e7c2f_4_k_cu_c4e5dd4d_32054cuda3std3__45__cpo4cendE,(_ZN39_INTERNAL_0e2e7c2f_4_k_cu_c4e5dd4d_32054cuda3std6ranges3__45__cpo4swapE - _ZN39_INTERNAL_0e2e7c2f_4_k_cu_c4e5dd4d_32054cuda3std3__45__cpo4cendE)
_ZN39_INTERNAL_0e2e7c2f_4_k_cu_c4e5dd4d_32054cuda3std3__45__cpo4cendE:
	.zero		1
	.type		_ZN39_INTERNAL_0e2e7c2f_4_k_cu_c4e5dd4d_32054cuda3std6ranges3__45__cpo4swapE,@object
	.size		_ZN39_INTERNAL_0e2e7c2f_4_k_cu_c4e5dd4d_32054cuda3std6ranges3__45__cpo4swapE,(.L_8 - _ZN39_INTERNAL_0e2e7c2f_4_k_cu_c4e5dd4d_32054cuda3std6ranges3__45__cpo4swapE)
_ZN39_INTERNAL_0e2e7c2f_4_k_cu_c4e5dd4d_32054cuda3std6ranges3__45__cpo4swapE:
	.zero		1
.L_8:


//--------------------- .nv.constant0._ZN7cutlass13device_kernelINS_4gemm6kernel13GemmUniversalIN4cute5tupleIJiiiiEEENS1_10collective13CollectiveMmaINS1_34MainloopSm90TmaGmmaWarpSpecializedILi5ENS5_IJNS4_1CILi1EEESB_SB_EEENS1_35KernelTmaWarpSpecializedCooperativeEEENS5_IJNSA_ILi128EEESF_NSA_ILi64EEEEEENS_10bfloat16_tENS5_IJlSB_lEEESI_SJ_NS4_8TiledMMAINS4_8MMA_AtomIJNS4_4SM904GMMA28MMA_64x128x16_F32BF16BF16_SSILNSN_5MajorE0ELSP_0ELNSN_7ScaleInE1ELSQ_1EEEEEENS4_6LayoutINS5_IJNSA_ILi2EEESB_SB_EEENS5_IJSB_NSA_ILi0EEESW_EEEEENS5_IJNS4_10UnderscoreESZ_SZ_EEEEENS4_13SM90_TMA_LOADENS4_14ComposedLayoutINS4_7SwizzleILi3ELi4ELi3EEENS4_18smem_ptr_flag_bitsILi16EEENST_INS5_IJNSA_ILi8EEESG_EEENS5_IJSG_SB_EEEEEEEvNS4_8identityES12_S1C_vS1D_EENS_8epilogue10collective6detail29Sm90TmaWarpSpecializedAdapterINS1G_15DefaultEpilogueISI_SJ_SJ_NS1F_6thread17LinearCombinationISI_Li1EffLNS1K_9ScaleType4KindE0ELNS_15FloatRoundStyleE2ESI_EENS1_15EpilogueDefaultEEEEEvvEEEEvNT_6ParamsE --------------------------
	.section	.nv.constant0._ZN7cutlass13device_kernelINS_4gemm6kernel13GemmUniversalIN4cute5tupleIJiiiiEEENS1_10collective13CollectiveMmaINS1_34MainloopSm90TmaGmmaWarpSpecializedILi5ENS5_IJNS4_1CILi1EEESB_SB_EEENS1_35KernelTmaWarpSpecializedCooperativeEEENS5_IJNSA_ILi128EEESF_NSA_ILi64EEEEEENS_10bfloat16_tENS5_IJlSB_lEEESI_SJ_NS4_8TiledMMAINS4_8MMA_AtomIJNS4_4SM904GMMA28MMA_64x128x16_F32BF16BF16_SSILNSN_5MajorE0ELSP_0ELNSN_7ScaleInE1ELSQ_1EEEEEENS4_6LayoutINS5_IJNSA_ILi2EEESB_SB_EEENS5_IJSB_NSA_ILi0EEESW_EEEEENS5_IJNS4_10UnderscoreESZ_SZ_EEEEENS4_13SM90_TMA_LOADENS4_14ComposedLayoutINS4_7SwizzleILi3ELi4ELi3EEENS4_18smem_ptr_flag_bitsILi16EEENST_INS5_IJNSA_ILi8EEESG_EEENS5_IJSG_SB_EEEEEEEvNS4_8identityES12_S1C_vS1D_EENS_8epilogue10collective6detail29Sm90TmaWarpSpecializedAdapterINS1G_15DefaultEpilogueISI_SJ_SJ_NS1F_6thread17LinearCombinationISI_Li1EffLNS1K_9ScaleType4KindE0ELNS_15FloatRoundStyleE2ESI_EENS1_15EpilogueDefaultEEEEEvvEEEEvNT_6ParamsE,"a",@progbits
	.sectionflags	@""
	.align	4
.nv.constant0._ZN7cutlass13device_kernelINS_4gemm6kernel13GemmUniversalIN4cute5tupleIJiiiiEEENS1_10collective13CollectiveMmaINS1_34MainloopSm90TmaGmmaWarpSpecializedILi5ENS5_IJNS4_1CILi1EEESB_SB_EEENS1_35KernelTmaWarpSpecializedCooperativeEEENS5_IJNSA_ILi128EEESF_NSA_ILi64EEEEEENS_10bfloat16_tENS5_IJlSB_lEEESI_SJ_NS4_8TiledMMAINS4_8MMA_AtomIJNS4_4SM904GMMA28MMA_64x128x16_F32BF16BF16_SSILNSN_5MajorE0ELSP_0ELNSN_7ScaleInE1ELSQ_1EEEEEENS4_6LayoutINS5_IJNSA_ILi2EEESB_SB_EEENS5_IJSB_NSA_ILi0EEESW_EEEEENS5_IJNS4_10UnderscoreESZ_SZ_EEEEENS4_13SM90_TMA_LOADENS4_14ComposedLayoutINS4_7SwizzleILi3ELi4ELi3EEENS4_18smem_ptr_flag_bitsILi16EEENST_INS5_IJNSA_ILi8EEESG_EEENS5_IJSG_SB_EEEEEEEvNS4_8identityES12_S1C_vS1D_EENS_8epilogue10collective6detail29Sm90TmaWarpSpecializedAdapterINS1G_15DefaultEpilogueISI_SJ_SJ_NS1F_6thread17LinearCombinationISI_Li1EffLNS1K_9ScaleType4KindE0ELNS_15FloatRoundStyleE2ESI_EENS1_15EpilogueDefaultEEEEEvvEEEEvNT_6ParamsE:
	.zero		1664


//--------------------- SYMBOLS --------------------------

	.type		.nv.reservedSmem.offset0,@object
	.size		.nv.reservedSmem.offset0,0x4
	.type		__assertfail,@function
